	.target	sm_90a

	.elftype	@"ET_EXEC"


//--------------------- .note.nv.tkinfo           --------------------------
	.section	.note.nv.tkinfo,"",@"SHT_NOTE"
	.sectionflags	@"SHF_NOTE_NV_TKINFO"
	.tkinfo
        /*0018*/ 	.word	0x00000002
        /*0030*/ 	.string	""
        /*0030*/ 	.string	"ptxas"
        /*0030*/ 	.string	"Cuda compilation tools, release 13.0, V13.0.88"
        /*0030*/ 	.string	"Build cuda_13.0.r13.0/compiler.36424714_0"
        /*0030*/ 	.string	"-arch sm_90a -m 64 "



//--------------------- .note.nv.cuinfo           --------------------------
	.section	.note.nv.cuinfo,"",@"SHT_NOTE"
	.sectionflags	@"SHF_NOTE_NV_CUINFO"
        /*0018*/ 	.short	0x0002
        /*001a*/ 	.short	0x005a
        /*001c*/ 	.short	0x0082
	.zero		2


//--------------------- .nv.info                  --------------------------
	.section	.nv.info,"",@"SHT_CUDA_INFO"
	.align	4


	//----- nvinfo : EIATTR_REGCOUNT
	.align		4
        /*0000*/ 	.byte	0x04, 0x2f
        /*0002*/ 	.short	(.L_12 - .L_11)
	.align		4
.L_11:
        /*0004*/ 	.word	index@(_ZN7cutlass13device_kernelINS_4gemm6kernel13GemmUniversalIN4cute5tupleIJiiiiEEENS1_10collective13CollectiveMmaINS1_37MainloopSm90TmaGmmaWarpSpecializedFP8ILi8ENS5_IJNS4_1CILi1EEESB_SB_EEENS1_35KernelTmaWarpSpecializedCooperativeEEENS5_IJNSA_ILi384EEENSA_ILi48EEENSA_ILi64EEEEEENS_12float_e4m3_tENS5_IJlSB_lEEESJ_SK_NS4_8TiledMMAINS4_8MMA_AtomIJNS4_4SM904GMMA30MMA_64x16x32_F32E4M3E4M3_SS_TNILNSO_7ScaleInE1ELSQ_1EEEEEENS4_6LayoutINS5_IJNSA_ILi2EEESB_SB_EEENS5_IJSB_NSA_ILi0EEESW_EEEEENS5_IJNS4_10UnderscoreESZ_SZ_EEEEENS4_13SM90_TMA_LOADENS4_14ComposedLayoutINS4_7SwizzleILi2ELi4ELi3EEENS4_18smem_ptr_flag_bitsILi8EEENST_INS5_IJNSA_ILi8EEESH_EEENS5_IJSH_SB_EEEEEEEvNS4_8identityES12_S1C_vS1D_EENS_8epilogue10collective6detail29Sm90TmaWarpSpecializedAdapterINS1G_15DefaultEpilogueISJ_SK_SK_NS1F_6thread17LinearCombinationISJ_Li1EffLNS1K_9ScaleType4KindE0ELNS_15FloatRoundStyleE2ESJ_EENS1_15EpilogueDefaultEEEEEvvEEEEvNT_6ParamsE)
        /*0008*/ 	.word	0x000000a8


	//----- nvinfo : EIATTR_FRAME_SIZE
	.align		4
.L_12:
        /*000c*/ 	.byte	0x04, 0x11
        /*000e*/ 	.short	(.L_14 - .L_13)
	.align		4
.L_13:
        /*0010*/ 	.word	index@(_ZN7cutlass13device_kernelINS_4gemm6kernel13GemmUniversalIN4cute5tupleIJiiiiEEENS1_10collective13CollectiveMmaINS1_37MainloopSm90TmaGmmaWarpSpecializedFP8ILi8ENS5_IJNS4_1CILi1EEESB_SB_EEENS1_35KernelTmaWarpSpecializedCooperativeEEENS5_IJNSA_ILi384EEENSA_ILi48EEENSA_ILi64EEEEEENS_12float_e4m3_tENS5_IJlSB_lEEESJ_SK_NS4_8TiledMMAINS4_8MMA_AtomIJNS4_4SM904GMMA30MMA_64x16x32_F32E4M3E4M3_SS_TNILNSO_7ScaleInE1ELSQ_1EEEEEENS4_6LayoutINS5_IJNSA_ILi2EEESB_SB_EEENS5_IJSB_NSA_ILi0EEESW_EEEEENS5_IJNS4_10UnderscoreESZ_SZ_EEEEENS4_13SM90_TMA_LOADENS4_14ComposedLayoutINS4_7SwizzleILi2ELi4ELi3EEENS4_18smem_ptr_flag_bitsILi8EEENST_INS5_IJNSA_ILi8EEESH_EEENS5_IJSH_SB_EEEEEEEvNS4_8identityES12_S1C_vS1D_EENS_8epilogue10collective6detail29Sm90TmaWarpSpecializedAdapterINS1G_15DefaultEpilogueISJ_SK_SK_NS1F_6thread17LinearCombinationISJ_Li1EffLNS1K_9ScaleType4KindE0ELNS_15FloatRoundStyleE2ESJ_EENS1_15EpilogueDefaultEEEEEvvEEEEvNT_6ParamsE)
        /*0014*/ 	.word	0x00000000


	//----- nvinfo : EIATTR_MIN_STACK_SIZE
	.align		4
.L_14:
        /*0018*/ 	.byte	0x04, 0x12
        /*001a*/ 	.short	(.L_16 - .L_15)
	.align		4
.L_15:
        /*001c*/ 	.word	index@(_ZN7cutlass13device_kernelINS_4gemm6kernel13GemmUniversalIN4cute5tupleIJiiiiEEENS1_10collective13CollectiveMmaINS1_37MainloopSm90TmaGmmaWarpSpecializedFP8ILi8ENS5_IJNS4_1CILi1EEESB_SB_EEENS1_35KernelTmaWarpSpecializedCooperativeEEENS5_IJNSA_ILi384EEENSA_ILi48EEENSA_ILi64EEEEEENS_12float_e4m3_tENS5_IJlSB_lEEESJ_SK_NS4_8TiledMMAINS4_8MMA_AtomIJNS4_4SM904GMMA30MMA_64x16x32_F32E4M3E4M3_SS_TNILNSO_7ScaleInE1ELSQ_1EEEEEENS4_6LayoutINS5_IJNSA_ILi2EEESB_SB_EEENS5_IJSB_NSA_ILi0EEESW_EEEEENS5_IJNS4_10UnderscoreESZ_SZ_EEEEENS4_13SM90_TMA_LOADENS4_14ComposedLayoutINS4_7SwizzleILi2ELi4ELi3EEENS4_18smem_ptr_flag_bitsILi8EEENST_INS5_IJNSA_ILi8EEESH_EEENS5_IJSH_SB_EEEEEEEvNS4_8identityES12_S1C_vS1D_EENS_8epilogue10collective6detail29Sm90TmaWarpSpecializedAdapterINS1G_15DefaultEpilogueISJ_SK_SK_NS1F_6thread17LinearCombinationISJ_Li1EffLNS1K_9ScaleType4KindE0ELNS_15FloatRoundStyleE2ESJ_EENS1_15EpilogueDefaultEEEEEvvEEEEvNT_6ParamsE)
        /*0020*/ 	.word	0x00000000
.L_16:


//--------------------- .nv.compat                --------------------------
	.section	.nv.compat,"",@"SHT_CUDA_COMPAT_INFO"
	.align	4
        /*0000*/ 	.byte	0x02, 0x09, 0x01, 0x00, 0x02, 0x02, 0x04, 0x00, 0x02, 0x05, 0x05, 0x00, 0x03, 0x07, 0x01, 0x01
        /*0010*/ 	.byte	0x02, 0x03, 0x01, 0x00, 0x02, 0x06, 0x01, 0x00, 0x04, 0x0b, 0x08, 0x00, 0x00, 0x00, 0x00, 0x00
        /*0020*/ 	.byte	0x00, 0x00, 0x00, 0x00


//--------------------- .nv.info._ZN7cutlass13device_kernelINS_4gemm6kernel13GemmUniversalIN4cute5tupleIJiiiiEEENS1_10collective13CollectiveMmaINS1_37MainloopSm90TmaGmmaWarpSpecializedFP8ILi8ENS5_IJNS4_1CILi1EEESB_SB_EEENS1_35KernelTmaWarpSpecializedCooperativeEEENS5_IJNSA_ILi384EEENSA_ILi48EEENSA_ILi64EEEEEENS_12float_e4m3_tENS5_IJlSB_lEEESJ_SK_NS4_8TiledMMAINS4_8MMA_AtomIJNS4_4SM904GMMA30MMA_64x16x32_F32E4M3E4M3_SS_TNILNSO_7ScaleInE1ELSQ_1EEEEEENS4_6LayoutINS5_IJNSA_ILi2EEESB_SB_EEENS5_IJSB_NSA_ILi0EEESW_EEEEENS5_IJNS4_10UnderscoreESZ_SZ_EEEEENS4_13SM90_TMA_LOADENS4_14ComposedLayoutINS4_7SwizzleILi2ELi4ELi3EEENS4_18smem_ptr_flag_bitsILi8EEENST_INS5_IJNSA_ILi8EEESH_EEENS5_IJSH_SB_EEEEEEEvNS4_8identityES12_S1C_vS1D_EENS_8epilogue10collective6detail29Sm90TmaWarpSpecializedAdapterINS1G_15DefaultEpilogueISJ_SK_SK_NS1F_6thread17LinearCombinationISJ_Li1EffLNS1K_9ScaleType4KindE0ELNS_15FloatRoundStyleE2ESJ_EENS1_15EpilogueDefaultEEEEEvvEEEEvNT_6ParamsE --------------------------
	.section	.nv.info._ZN7cutlass13device_kernelINS_4gemm6kernel13GemmUniversalIN4cute5tupleIJiiiiEEENS1_10collective13CollectiveMmaINS1_37MainloopSm90TmaGmmaWarpSpecializedFP8ILi8ENS5_IJNS4_1CILi1EEESB_SB_EEENS1_35KernelTmaWarpSpecializedCooperativeEEENS5_IJNSA_ILi384EEENSA_ILi48EEENSA_ILi64EEEEEENS_12float_e4m3_tENS5_IJlSB_lEEESJ_SK_NS4_8TiledMMAINS4_8MMA_AtomIJNS4_4SM904GMMA30MMA_64x16x32_F32E4M3E4M3_SS_TNILNSO_7ScaleInE1ELSQ_1EEEEEENS4_6LayoutINS5_IJNSA_ILi2EEESB_SB_EEENS5_IJSB_NSA_ILi0EEESW_EEEEENS5_IJNS4_10UnderscoreESZ_SZ_EEEEENS4_13SM90_TMA_LOADENS4_14ComposedLayoutINS4_7SwizzleILi2ELi4ELi3EEENS4_18smem_ptr_flag_bitsILi8EEENST_INS5_IJNSA_ILi8EEESH_EEENS5_IJSH_SB_EEEEEEEvNS4_8identityES12_S1C_vS1D_EENS_8epilogue10collective6detail29Sm90TmaWarpSpecializedAdapterINS1G_15DefaultEpilogueISJ_SK_SK_NS1F_6thread17LinearCombinationISJ_Li1EffLNS1K_9ScaleType4KindE0ELNS_15FloatRoundStyleE2ESJ_EENS1_15EpilogueDefaultEEEEEvvEEEEvNT_6ParamsE,"",@"SHT_CUDA_INFO"
	.sectionflags	@""
	.align	4


	//----- nvinfo : EIATTR_CUDA_API_VERSION
	.align		4
        /*0000*/ 	.byte	0x04, 0x37
        /*0002*/ 	.short	(.L_18 - .L_17)
.L_17:
        /*0004*/ 	.word	0x00000082


	//----- nvinfo : EIATTR_KPARAM_INFO
	.align		4
.L_18:
        /*0008*/ 	.byte	0x04, 0x17
        /*000a*/ 	.short	(.L_20 - .L_19)
.L_19:
        /*000c*/ 	.word	0x00000000
        /*0010*/ 	.short	0x0000
        /*0012*/ 	.short	0x0070
        /*0014*/ 	.byte	0x00, 0xf0, 0x01, 0x10


	//----- nvinfo : EIATTR_SPARSE_MMA_MASK
	.align		4
.L_20:
        /*0018*/ 	.byte	0x03, 0x50
        /*001a*/ 	.short	0x0000


	//----- nvinfo : EIATTR_MAXREG_COUNT
	.align		4
        /*001c*/ 	.byte	0x03, 0x1b
        /*001e*/ 	.short	0x00a8


	//----- nvinfo : EIATTR_NUM_BARRIERS
	.align		4
        /*0020*/ 	.byte	0x02, 0x4c
        /*0022*/ 	.byte	0x01
	.zero		1


	//----- nvinfo : EIATTR_MERCURY_ISA_VERSION
	.align		4
        /*0024*/ 	.byte	0x03, 0x5f
        /*0026*/ 	.short	0x0101


	//----- nvinfo : EIATTR_INT_WARP_WIDE_INSTR_OFFSETS
	.align		4
        /*0028*/ 	.byte	0x04, 0x31
        /*002a*/ 	.short	(.L_22 - .L_21)


	//   ....[0]....
.L_21:
        /*002c*/ 	.word	0x00000480


	//   ....[1]....
        /*0030*/ 	.word	0x00000490


	//   ....[2]....
        /*0034*/ 	.word	0x00000580


	//----- nvinfo : EIATTR_COOP_GROUP_MASK_REGIDS
	.align		4
.L_22:
        /*0038*/ 	.byte	0x04, 0x29
        /*003a*/ 	.short	(.L_24 - .L_23)


	//   ....[0]....
.L_23:
        /*003c*/ 	.word	0xffffffff


	//   ....[1]....
        /*0040*/ 	.word	0xffffffff


	//   ....[2]....
        /*0044*/ 	.word	0xffffffff


	//   ....[3]....
        /*0048*/ 	.word	0xffffffff


	//   ....[4]....
        /*004c*/ 	.word	0xffffffff


	//----- nvinfo : EIATTR_COOP_GROUP_INSTR_OFFSETS
	.align		4
.L_24:
        /*0050*/ 	.byte	0x04, 0x28
        /*0052*/ 	.short	(.L_26 - .L_25)


	//   ....[0]....
.L_25:
        /*0054*/ 	.word	0x00000060


	//   ....[1]....
        /*0058*/ 	.word	0x00000070


	//   ....[2]....
        /*005c*/ 	.word	0x00000130


	//   ....[3]....
        /*0060*/ 	.word	0x00000370


	//   ....[4]....
        /*0064*/ 	.word	0x00001100


	//----- nvinfo : EIATTR_REG_RECONFIG
	.align		4
.L_26:
        /*0068*/ 	.byte	0x01, 0x54
	.zero		2


	//----- nvinfo : EIATTR_MBARRIER_INSTR_OFFSETS
	.align		4
        /*006c*/ 	.byte	0x04, 0x39
        /*006e*/ 	.short	(.L_28 - .L_27)


	//   ....[0]....
.L_27:
        /*0070*/ 	.word	0x00000250
        /*0074*/ 	.word	0x000000ff
        /*0078*/ 	.word	0x00000000
        /*007c*/ 	.short	0x0100
        /*007e*/ 	.byte	0x08
	.zero		1


	//   ....[1]....
        /*0080*/ 	.word	0x00000260
        /*0084*/ 	.word	0x000000ff
        /*0088*/ 	.word	0x00000040
        /*008c*/ 	.short	0x0100
        /*008e*/ 	.byte	0x08
	.zero		1


	//   ....[2]....
        /*0090*/ 	.word	0x00000270
        /*0094*/ 	.word	0x000000ff
        /*0098*/ 	.word	0x00000008
        /*009c*/ 	.short	0x0100
        /*009e*/ 	.byte	0x08
	.zero		1


	//   ....[3]....
        /*00a0*/ 	.word	0x00000280
        /*00a4*/ 	.word	0x000000ff
        /*00a8*/ 	.word	0x00000048
        /*00ac*/ 	.short	0x0100
        /*00ae*/ 	.byte	0x08
	.zero		1


	//   ....[4]....
        /*00b0*/ 	.word	0x00000290
        /*00b4*/ 	.word	0x000000ff
        /*00b8*/ 	.word	0x00000010
        /*00bc*/ 	.short	0x0100
        /*00be*/ 	.byte	0x08
	.zero		1


	//   ....[5]....
        /*00c0*/ 	.word	0x000002a0
        /*00c4*/ 	.word	0x000000ff
        /*00c8*/ 	.word	0x00000050
        /*00cc*/ 	.short	0x0100
        /*00ce*/ 	.byte	0x08
	.zero		1


	//   ....[6]....
        /*00d0*/ 	.word	0x000002b0
        /*00d4*/ 	.word	0x000000ff
        /*00d8*/ 	.word	0x00000018
        /*00dc*/ 	.short	0x0100
        /*00de*/ 	.byte	0x08
	.zero		1


	//   ....[7]....
        /*00e0*/ 	.word	0x000002c0
        /*00e4*/ 	.word	0x000000ff
        /*00e8*/ 	.word	0x00000058
        /*00ec*/ 	.short	0x0100
        /*00ee*/ 	.byte	0x08
	.zero		1


	//   ....[8]....
        /*00f0*/ 	.word	0x000002d0
        /*00f4*/ 	.word	0x000000ff
        /*00f8*/ 	.word	0x00000020
        /*00fc*/ 	.short	0x0100
        /*00fe*/ 	.byte	0x08
	.zero		1


	//   ....[9]....
        /*0100*/ 	.word	0x000002e0
        /*0104*/ 	.word	0x000000ff
        /*0108*/ 	.word	0x00000060
        /*010c*/ 	.short	0x0100
        /*010e*/ 	.byte	0x08
	.zero		1


	//   ....[10]....
        /*0110*/ 	.word	0x000002f0
        /*0114*/ 	.word	0x000000ff
        /*0118*/ 	.word	0x00000028
        /*011c*/ 	.short	0x0100
        /*011e*/ 	.byte	0x08
	.zero		1


	//   ....[11]....
        /*0120*/ 	.word	0x00000300
        /*0124*/ 	.word	0x000000ff
        /*0128*/ 	.word	0x00000068
        /*012c*/ 	.short	0x0100
        /*012e*/ 	.byte	0x08
	.zero		1


	//   ....[12]....
        /*0130*/ 	.word	0x00000310
        /*0134*/ 	.word	0x000000ff
        /*0138*/ 	.word	0x00000030
        /*013c*/ 	.short	0x0100
        /*013e*/ 	.byte	0x08
	.zero		1


	//   ....[13]....
        /*0140*/ 	.word	0x00000320
        /*0144*/ 	.word	0x000000ff
        /*0148*/ 	.word	0x00000070
        /*014c*/ 	.short	0x0100
        /*014e*/ 	.byte	0x08
	.zero		1


	//   ....[14]....
        /*0150*/ 	.word	0x00000330
        /*0154*/ 	.word	0x000000ff
        /*0158*/ 	.word	0x00000038
        /*015c*/ 	.short	0x0100
        /*015e*/ 	.byte	0x08
	.zero		1


	//   ....[15]....
        /*0160*/ 	.word	0x00000340
        /*0164*/ 	.word	0x000000ff
        /*0168*/ 	.word	0x00000078
        /*016c*/ 	.short	0x0100
        /*016e*/ 	.byte	0x08
	.zero		1


	//   ....[16]....
        /*0170*/ 	.word	0x000005f0
        /*0174*/ 	.word	0x000000ff
        /*0178*/ 	.word	0x00000090
        /*017c*/ 	.short	0x0100
        /*017e*/ 	.byte	0x06
	.zero		1


	//   ....[17]....
        /*0180*/ 	.word	0x00000650
        /*0184*/ 	.word	0x000000ff
        /*0188*/ 	.word	0x00000098
        /*018c*/ 	.short	0x0100
        /*018e*/ 	.byte	0x06
	.zero		1


	//   ....[18]....
        /*0190*/ 	.word	0x000016b0
        /*0194*/ 	.word	0x000000ff
        /*0198*/ 	.word	0x00000000
        /*019c*/ 	.short	0x010a
        /*019e*/ 	.byte	0x07
	.zero		1


	//   ....[19]....
        /*01a0*/ 	.word	0x00001710
        /*01a4*/ 	.word	0x000000ff
        /*01a8*/ 	.word	0x00000000
        /*01ac*/ 	.short	0x010a
        /*01ae*/ 	.byte	0x07
	.zero		1


	//   ....[20]....
        /*01b0*/ 	.word	0x000024d0
        /*01b4*/ 	.word	0x000000ff
        /*01b8*/ 	.word	0x00000000
        /*01bc*/ 	.short	0x010a
        /*01be*/ 	.byte	0x0c
	.zero		1


	//   ....[21]....
        /*01c0*/ 	.word	0x00002510
        /*01c4*/ 	.word	0x000000ff
        /*01c8*/ 	.word	0x00000000
        /*01cc*/ 	.short	0x010a
        /*01ce*/ 	.byte	0x0c
	.zero		1


	//   ....[22]....
        /*01d0*/ 	.word	0x00002fa0
        /*01d4*/ 	.word	0x000000ff
        /*01d8*/ 	.word	0x00000000
        /*01dc*/ 	.short	0x0101
        /*01de*/ 	.byte	0x08
	.zero		1


	//   ....[23]....
        /*01e0*/ 	.word	0x00003650
        /*01e4*/ 	.word	0x000000ff
        /*01e8*/ 	.word	0x00000000
        /*01ec*/ 	.short	0x0101
        /*01ee*/ 	.byte	0x06
	.zero		1


	//   ....[24]....
        /*01f0*/ 	.word	0x0000c270
        /*01f4*/ 	.word	0x00000014
        /*01f8*/ 	.word	0x00000040
        /*01fc*/ 	.short	0x010a
        /*01fe*/ 	.byte	0x3f
	.zero		1


	//   ....[25]....
        /*0200*/ 	.word	0x0000c630
        /*0204*/ 	.word	0x00000006
        /*0208*/ 	.word	0x00000098
        /*020c*/ 	.short	0x0101
        /*020e*/ 	.byte	0x3f
	.zero		1


	//   ....[26]....
        /*0210*/ 	.word	0x0000cd40
        /*0214*/ 	.word	0x00000005
        /*0218*/ 	.word	0x00000000
        /*021c*/ 	.short	0x010a
        /*021e*/ 	.byte	0x3f
	.zero		1


	//   ....[27]....
        /*0220*/ 	.word	0x0000cdc0
        /*0224*/ 	.word	0x00000007
        /*0228*/ 	.word	0x00000000
        /*022c*/ 	.short	0x010a
        /*022e*/ 	.byte	0x3f
	.zero		1


	//   ....[28]....
        /*0230*/ 	.word	0x0000ce50
        /*0234*/ 	.word	0x00000006
        /*0238*/ 	.word	0x00000000
        /*023c*/ 	.short	0x010a
        /*023e*/ 	.byte	0x3f
	.zero		1


	//   ....[29]....
        /*0240*/ 	.word	0x0000cee0
        /*0244*/ 	.word	0x00000007
        /*0248*/ 	.word	0x00000000
        /*024c*/ 	.short	0x010a
        /*024e*/ 	.byte	0x3f
	.zero		1


	//   ....[30]....
        /*0250*/ 	.word	0x0000cf70
        /*0254*/ 	.word	0x00000006
        /*0258*/ 	.word	0x00000000
        /*025c*/ 	.short	0x010a
        /*025e*/ 	.byte	0x3f
	.zero		1


	//   ....[31]....
        /*0260*/ 	.word	0x0000d000
        /*0264*/ 	.word	0x00000007
        /*0268*/ 	.word	0x00000000
        /*026c*/ 	.short	0x010a
        /*026e*/ 	.byte	0x3f
	.zero		1


	//   ....[32]....
        /*0270*/ 	.word	0x0000d090
        /*0274*/ 	.word	0x00000006
        /*0278*/ 	.word	0x00000000
        /*027c*/ 	.short	0x010a
        /*027e*/ 	.byte	0x3f
	.zero		1


	//   ....[33]....
        /*0280*/ 	.word	0x0000d120
        /*0284*/ 	.word	0x00000003
        /*0288*/ 	.word	0x00000000
        /*028c*/ 	.short	0x010a
        /*028e*/ 	.byte	0x3f
	.zero		1


	//   ....[34]....
        /*0290*/ 	.word	0x0000d190
        /*0294*/ 	.word	0x00000014
        /*0298*/ 	.word	0x00000000
        /*029c*/ 	.short	0x010a
        /*029e*/ 	.byte	0x3f
	.zero		1


	//   ....[35]....
        /*02a0*/ 	.word	0x0000d1f0
        /*02a4*/ 	.word	0x000000a6
        /*02a8*/ 	.word	0x00000000
        /*02ac*/ 	.short	0x010a
        /*02ae*/ 	.byte	0x3f
	.zero		1


	//   ....[36]....
        /*02b0*/ 	.word	0x0000d2c0
        /*02b4*/ 	.word	0x00000014
        /*02b8*/ 	.word	0x00000040
        /*02bc*/ 	.short	0x010a
        /*02be*/ 	.byte	0x3f
	.zero		1


	//   ....[37]....
        /*02c0*/ 	.word	0x0000d3a0
        /*02c4*/ 	.word	0x00000005
        /*02c8*/ 	.word	0x00000000
        /*02cc*/ 	.short	0x010a
        /*02ce*/ 	.byte	0x3f
	.zero		1


	//   ....[38]....
        /*02d0*/ 	.word	0x0000d3f0
        /*02d4*/ 	.word	0x00000007
        /*02d8*/ 	.word	0x00000000
        /*02dc*/ 	.short	0x010a
        /*02de*/ 	.byte	0x3f
	.zero		1


	//   ....[39]....
        /*02e0*/ 	.word	0x0000d440
        /*02e4*/ 	.word	0x00000006
        /*02e8*/ 	.word	0x00000000
        /*02ec*/ 	.short	0x010a
        /*02ee*/ 	.byte	0x3f
	.zero		1


	//   ....[40]....
        /*02f0*/ 	.word	0x0000d490
        /*02f4*/ 	.word	0x00000007
        /*02f8*/ 	.word	0x00000000
        /*02fc*/ 	.short	0x010a
        /*02fe*/ 	.byte	0x3f
	.zero		1


	//   ....[41]....
        /*0300*/ 	.word	0x0000d4e0
        /*0304*/ 	.word	0x00000006
        /*0308*/ 	.word	0x00000000
        /*030c*/ 	.short	0x010a
        /*030e*/ 	.byte	0x3f
	.zero		1


	//   ....[42]....
        /*0310*/ 	.word	0x0000d530
        /*0314*/ 	.word	0x00000007
        /*0318*/ 	.word	0x00000000
        /*031c*/ 	.short	0x010a
        /*031e*/ 	.byte	0x3f
	.zero		1


	//   ....[43]....
        /*0320*/ 	.word	0x0000d580
        /*0324*/ 	.word	0x00000006
        /*0328*/ 	.word	0x00000000
        /*032c*/ 	.short	0x010a
        /*032e*/ 	.byte	0x3f
	.zero		1


	//----- nvinfo : EIATTR_NUM_MBARRIERS
	.align		4
.L_28:
        /*0330*/ 	.byte	0x03, 0x38
        /*0332*/ 	.short	0x0012


	//----- nvinfo : EIATTR_EXIT_INSTR_OFFSETS
	.align		4
        /*0334*/ 	.byte	0x04, 0x1c
        /*0336*/ 	.short	(.L_30 - .L_29)


	//   ....[0]....
.L_29:
        /*0338*/ 	.word	0x000006a0


	//   ....[1]....
        /*033c*/ 	.word	0x00000f60


	//   ....[2]....
        /*0340*/ 	.word	0x0000b8e0


	//   ....[3]....
        /*0344*/ 	.word	0x0000bf10


	//   ....[4]....
        /*0348*/ 	.word	0x0000d170


	//----- nvinfo : EIATTR_MAX_THREADS
	.align		4
.L_30:
        /*034c*/ 	.byte	0x04, 0x05
        /*034e*/ 	.short	(.L_32 - .L_31)
.L_31:
        /*0350*/ 	.word	0x00000180
        /*0354*/ 	.word	0x00000001
        /*0358*/ 	.word	0x00000001


	//----- nvinfo : EIATTR_CRS_STACK_SIZE
	.align		4
.L_32:
        /*035c*/ 	.byte	0x04, 0x1e
        /*035e*/ 	.short	(.L_34 - .L_33)
.L_33:
        /*0360*/ 	.word	0x00000000


	//----- nvinfo : EIATTR_CBANK_PARAM_SIZE
	.align		4
.L_34:
        /*0364*/ 	.byte	0x03, 0x19
        /*0366*/ 	.short	0x0470


	//----- nvinfo : EIATTR_PARAM_CBANK
	.align		4
        /*0368*/ 	.byte	0x04, 0x0a
        /*036a*/ 	.short	(.L_36 - .L_35)
	.align		4
.L_35:
        /*036c*/ 	.word	index@(.nv.constant0._ZN7cutlass13device_kernelINS_4gemm6kernel13GemmUniversalIN4cute5tupleIJiiiiEEENS1_10collective13CollectiveMmaINS1_37MainloopSm90TmaGmmaWarpSpecializedFP8ILi8ENS5_IJNS4_1CILi1EEESB_SB_EEENS1_35KernelTmaWarpSpecializedCooperativeEEENS5_IJNSA_ILi384EEENSA_ILi48EEENSA_ILi64EEEEEENS_12float_e4m3_tENS5_IJlSB_lEEESJ_SK_NS4_8TiledMMAINS4_8MMA_AtomIJNS4_4SM904GMMA30MMA_64x16x32_F32E4M3E4M3_SS_TNILNSO_7ScaleInE1ELSQ_1EEEEEENS4_6LayoutINS5_IJNSA_ILi2EEESB_SB_EEENS5_IJSB_NSA_ILi0EEESW_EEEEENS5_IJNS4_10UnderscoreESZ_SZ_EEEEENS4_13SM90_TMA_LOADENS4_14ComposedLayoutINS4_7SwizzleILi2ELi4ELi3EEENS4_18smem_ptr_flag_bitsILi8EEENST_INS5_IJNSA_ILi8EEESH_EEENS5_IJSH_SB_EEEEEEEvNS4_8identityES12_S1C_vS1D_EENS_8epilogue10collective6detail29Sm90TmaWarpSpecializedAdapterINS1G_15DefaultEpilogueISJ_SK_SK_NS1F_6thread17LinearCombinationISJ_Li1EffLNS1K_9ScaleType4KindE0ELNS_15FloatRoundStyleE2ESJ_EENS1_15EpilogueDefaultEEEEEvvEEEEvNT_6ParamsE)
        /*0370*/ 	.short	0x0210
        /*0372*/ 	.short	0x0470


	//----- nvinfo : EIATTR_SW_WAR
	.align		4
.L_36:
        /*0374*/ 	.byte	0x04, 0x36
        /*0376*/ 	.short	(.L_38 - .L_37)
.L_37:
        /*0378*/ 	.word	0x00000008
.L_38:


//--------------------- .nv.callgraph             --------------------------
	.section	.nv.callgraph,"",@"SHT_CUDA_CALLGRAPH"
	.align	4
	.sectionentsize	8
	.align		4
        /*0000*/ 	.word	0x00000000
	.align		4
        /*0004*/ 	.word	0xffffffff
	.align		4
        /*0008*/ 	.word	0x00000000
	.align		4
        /*000c*/ 	.word	0xfffffffe
	.align		4
        /*0010*/ 	.word	0x00000000
	.align		4
        /*0014*/ 	.word	0xfffffffd
	.align		4
        /*0018*/ 	.word	0x00000000
	.align		4
        /*001c*/ 	.word	0xfffffffc


//--------------------- .nv.constant4             --------------------------
	.section	.nv.constant4,"a",@progbits
	.align	8
	.align		8
.nv.constant4:
        /*0000*/ 	.dword	_ZN39_INTERNAL_15568037_4_k_cu_03018c2b_50744cuda3std3__45__cpo5beginE
	.align		8
        /*0008*/ 	.dword	_ZN39_INTERNAL_15568037_4_k_cu_03018c2b_50744cuda3std3__45__cpo3endE
	.align		8
        /*0010*/ 	.dword	_ZN39_INTERNAL_15568037_4_k_cu_03018c2b_50744cuda3std3__45__cpo6cbeginE
	.align		8
        /*0018*/ 	.dword	_ZN39_INTERNAL_15568037_4_k_cu_03018c2b_50744cuda3std3__45__cpo4cendE
	.align		8
        /*0020*/ 	.dword	_ZN39_INTERNAL_15568037_4_k_cu_03018c2b_50744cuda3std3__441_GLOBAL__N__15568037_4_k_cu_03018c2b_50746ignoreE
	.align		8
        /*0028*/ 	.dword	_ZN39_INTERNAL_15568037_4_k_cu_03018c2b_50744cuda3std3__419piecewise_constructE
	.align		8
        /*0030*/ 	.dword	_ZN39_INTERNAL_15568037_4_k_cu_03018c2b_50744cuda3std3__48in_placeE
	.align		8
        /*0038*/ 	.dword	_ZN39_INTERNAL_15568037_4_k_cu_03018c2b_50744cuda3std6ranges3__45__cpo4swapE
	.align		8
        /*0040*/ 	.dword	_ZN39_INTERNAL_15568037_4_k_cu_03018c2b_50744cuda3std6ranges3__45__cpo9iter_moveE
	.align		8
        /*0048*/ 	.dword	_ZN39_INTERNAL_15568037_4_k_cu_03018c2b_50744cute7productE
	.align		8
        /*0050*/ 	.dword	_ZN39_INTERNAL_15568037_4_k_cu_03018c2b_50744cute1_E


//--------------------- .text._ZN7cutlass13device_kernelINS_4gemm6kernel13GemmUniversalIN4cute5tupleIJiiiiEEENS1_10collective13CollectiveMmaINS1_37MainloopSm90TmaGmmaWarpSpecializedFP8ILi8ENS5_IJNS4_1CILi1EEESB_SB_EEENS1_35KernelTmaWarpSpecializedCooperativeEEENS5_IJNSA_ILi384EEENSA_ILi48EEENSA_ILi64EEEEEENS_12float_e4m3_tENS5_IJlSB_lEEESJ_SK_NS4_8TiledMMAINS4_8MMA_AtomIJNS4_4SM904GMMA30MMA_64x16x32_F32E4M3E4M3_SS_TNILNSO_7ScaleInE1ELSQ_1EEEEEENS4_6LayoutINS5_IJNSA_ILi2EEESB_SB_EEENS5_IJSB_NSA_ILi0EEESW_EEEEENS5_IJNS4_10UnderscoreESZ_SZ_EEEEENS4_13SM90_TMA_LOADENS4_14ComposedLayoutINS4_7SwizzleILi2ELi4ELi3EEENS4_18smem_ptr_flag_bitsILi8EEENST_INS5_IJNSA_ILi8EEESH_EEENS5_IJSH_SB_EEEEEEEvNS4_8identityES12_S1C_vS1D_EENS_8epilogue10collective6detail29Sm90TmaWarpSpecializedAdapterINS1G_15DefaultEpilogueISJ_SK_SK_NS1F_6thread17LinearCombinationISJ_Li1EffLNS1K_9ScaleType4KindE0ELNS_15FloatRoundStyleE2ESJ_EENS1_15EpilogueDefaultEEEEEvvEEEEvNT_6ParamsE --------------------------
	.section	.text._ZN7cutlass13device_kernelINS_4gemm6kernel13GemmUniversalIN4cute5tupleIJiiiiEEENS1_10collective13CollectiveMmaINS1_37MainloopSm90TmaGmmaWarpSpecializedFP8ILi8ENS5_IJNS4_1CILi1EEESB_SB_EEENS1_35KernelTmaWarpSpecializedCooperativeEEENS5_IJNSA_ILi384EEENSA_ILi48EEENSA_ILi64EEEEEENS_12float_e4m3_tENS5_IJlSB_lEEESJ_SK_NS4_8TiledMMAINS4_8MMA_AtomIJNS4_4SM904GMMA30MMA_64x16x32_F32E4M3E4M3_SS_TNILNSO_7ScaleInE1ELSQ_1EEEEEENS4_6LayoutINS5_IJNSA_ILi2EEESB_SB_EEENS5_IJSB_NSA_ILi0EEESW_EEEEENS5_IJNS4_10UnderscoreESZ_SZ_EEEEENS4_13SM90_TMA_LOADENS4_14ComposedLayoutINS4_7SwizzleILi2ELi4ELi3EEENS4_18smem_ptr_flag_bitsILi8EEENST_INS5_IJNSA_ILi8EEESH_EEENS5_IJSH_SB_EEEEEEEvNS4_8identityES12_S1C_vS1D_EENS_8epilogue10collective6detail29Sm90TmaWarpSpecializedAdapterINS1G_15DefaultEpilogueISJ_SK_SK_NS1F_6thread17LinearCombinationISJ_Li1EffLNS1K_9ScaleType4KindE0ELNS_15FloatRoundStyleE2ESJ_EENS1_15EpilogueDefaultEEEEEvvEEEEvNT_6ParamsE,"ax",@progbits
	.align	128
.text._ZN7cutlass13device_kernelINS_4gemm6kernel13GemmUniversalIN4cute5tupleIJiiiiEEENS1_10collective13CollectiveMmaINS1_37MainloopSm90TmaGmmaWarpSpecializedFP8ILi8ENS5_IJNS4_1CILi1EEESB_SB_EEENS1_35KernelTmaWarpSpecializedCooperativeEEENS5_IJNSA_ILi384EEENSA_ILi48EEENSA_ILi64EEEEEENS_12float_e4m3_tENS5_IJlSB_lEEESJ_SK_NS4_8TiledMMAINS4_8MMA_AtomIJNS4_4SM904GMMA30MMA_64x16x32_F32E4M3E4M3_SS_TNILNSO_7ScaleInE1ELSQ_1EEEEEENS4_6LayoutINS5_IJNSA_ILi2EEESB_SB_EEENS5_IJSB_NSA_ILi0EEESW_EEEEENS5_IJNS4_10UnderscoreESZ_SZ_EEEEENS4_13SM90_TMA_LOADENS4_14ComposedLayoutINS4_7SwizzleILi2ELi4ELi3EEENS4_18smem_ptr_flag_bitsILi8EEENST_INS5_IJNSA_ILi8EEESH_EEENS5_IJSH_SB_EEEEEEEvNS4_8identityES12_S1C_vS1D_EENS_8epilogue10collective6detail29Sm90TmaWarpSpecializedAdapterINS1G_15DefaultEpilogueISJ_SK_SK_NS1F_6thread17LinearCombinationISJ_Li1EffLNS1K_9ScaleType4KindE0ELNS_15FloatRoundStyleE2ESJ_EENS1_15EpilogueDefaultEEEEEvvEEEEvNT_6ParamsE:
        .type           _ZN7cutlass13device_kernelINS_4gemm6kernel13GemmUniversalIN4cute5tupleIJiiiiEEENS1_10collective13CollectiveMmaINS1_37MainloopSm90TmaGmmaWarpSpecializedFP8ILi8ENS5_IJNS4_1CILi1EEESB_SB_EEENS1_35KernelTmaWarpSpecializedCooperativeEEENS5_IJNSA_ILi384EEENSA_ILi48EEENSA_ILi64EEEEEENS_12float_e4m3_tENS5_IJlSB_lEEESJ_SK_NS4_8TiledMMAINS4_8MMA_AtomIJNS4_4SM904GMMA30MMA_64x16x32_F32E4M3E4M3_SS_TNILNSO_7ScaleInE1ELSQ_1EEEEEENS4_6LayoutINS5_IJNSA_ILi2EEESB_SB_EEENS5_IJSB_NSA_ILi0EEESW_EEEEENS5_IJNS4_10UnderscoreESZ_SZ_EEEEENS4_13SM90_TMA_LOADENS4_14ComposedLayoutINS4_7SwizzleILi2ELi4ELi3EEENS4_18smem_ptr_flag_bitsILi8EEENST_INS5_IJNSA_ILi8EEESH_EEENS5_IJSH_SB_EEEEEEEvNS4_8identityES12_S1C_vS1D_EENS_8epilogue10collective6detail29Sm90TmaWarpSpecializedAdapterINS1G_15DefaultEpilogueISJ_SK_SK_NS1F_6thread17LinearCombinationISJ_Li1EffLNS1K_9ScaleType4KindE0ELNS_15FloatRoundStyleE2ESJ_EENS1_15EpilogueDefaultEEEEEvvEEEEvNT_6ParamsE,@function
        .size           _ZN7cutlass13device_kernelINS_4gemm6kernel13GemmUniversalIN4cute5tupleIJiiiiEEENS1_10collective13CollectiveMmaINS1_37MainloopSm90TmaGmmaWarpSpecializedFP8ILi8ENS5_IJNS4_1CILi1EEESB_SB_EEENS1_35KernelTmaWarpSpecializedCooperativeEEENS5_IJNSA_ILi384EEENSA_ILi48EEENSA_ILi64EEEEEENS_12float_e4m3_tENS5_IJlSB_lEEESJ_SK_NS4_8TiledMMAINS4_8MMA_AtomIJNS4_4SM904GMMA30MMA_64x16x32_F32E4M3E4M3_SS_TNILNSO_7ScaleInE1ELSQ_1EEEEEENS4_6LayoutINS5_IJNSA_ILi2EEESB_SB_EEENS5_IJSB_NSA_ILi0EEESW_EEEEENS5_IJNS4_10UnderscoreESZ_SZ_EEEEENS4_13SM90_TMA_LOADENS4_14ComposedLayoutINS4_7SwizzleILi2ELi4ELi3EEENS4_18smem_ptr_flag_bitsILi8EEENST_INS5_IJNSA_ILi8EEESH_EEENS5_IJSH_SB_EEEEEEEvNS4_8identityES12_S1C_vS1D_EENS_8epilogue10collective6detail29Sm90TmaWarpSpecializedAdapterINS1G_15DefaultEpilogueISJ_SK_SK_NS1F_6thread17LinearCombinationISJ_Li1EffLNS1K_9ScaleType4KindE0ELNS_15FloatRoundStyleE2ESJ_EENS1_15EpilogueDefaultEEEEEvvEEEEvNT_6ParamsE,(.L_x_84 - _ZN7cutlass13device_kernelINS_4gemm6kernel13GemmUniversalIN4cute5tupleIJiiiiEEENS1_10collective13CollectiveMmaINS1_37MainloopSm90TmaGmmaWarpSpecializedFP8ILi8ENS5_IJNS4_1CILi1EEESB_SB_EEENS1_35KernelTmaWarpSpecializedCooperativeEEENS5_IJNSA_ILi384EEENSA_ILi48EEENSA_ILi64EEEEEENS_12float_e4m3_tENS5_IJlSB_lEEESJ_SK_NS4_8TiledMMAINS4_8MMA_AtomIJNS4_4SM904GMMA30MMA_64x16x32_F32E4M3E4M3_SS_TNILNSO_7ScaleInE1ELSQ_1EEEEEENS4_6LayoutINS5_IJNSA_ILi2EEESB_SB_EEENS5_IJSB_NSA_ILi0EEESW_EEEEENS5_IJNS4_10UnderscoreESZ_SZ_EEEEENS4_13SM90_TMA_LOADENS4_14ComposedLayoutINS4_7SwizzleILi2ELi4ELi3EEENS4_18smem_ptr_flag_bitsILi8EEENST_INS5_IJNSA_ILi8EEESH_EEENS5_IJSH_SB_EEEEEEEvNS4_8identityES12_S1C_vS1D_EENS_8epilogue10collective6detail29Sm90TmaWarpSpecializedAdapterINS1G_15DefaultEpilogueISJ_SK_SK_NS1F_6thread17LinearCombinationISJ_Li1EffLNS1K_9ScaleType4KindE0ELNS_15FloatRoundStyleE2ESJ_EENS1_15EpilogueDefaultEEEEEvvEEEEvNT_6ParamsE)
        .other          _ZN7cutlass13device_kernelINS_4gemm6kernel13GemmUniversalIN4cute5tupleIJiiiiEEENS1_10collective13CollectiveMmaINS1_37MainloopSm90TmaGmmaWarpSpecializedFP8ILi8ENS5_IJNS4_1CILi1EEESB_SB_EEENS1_35KernelTmaWarpSpecializedCooperativeEEENS5_IJNSA_ILi384EEENSA_ILi48EEENSA_ILi64EEEEEENS_12float_e4m3_tENS5_IJlSB_lEEESJ_SK_NS4_8TiledMMAINS4_8MMA_AtomIJNS4_4SM904GMMA30MMA_64x16x32_F32E4M3E4M3_SS_TNILNSO_7ScaleInE1ELSQ_1EEEEEENS4_6LayoutINS5_IJNSA_ILi2EEESB_SB_EEENS5_IJSB_NSA_ILi0EEESW_EEEEENS5_IJNS4_10UnderscoreESZ_SZ_EEEEENS4_13SM90_TMA_LOADENS4_14ComposedLayoutINS4_7SwizzleILi2ELi4ELi3EEENS4_18smem_ptr_flag_bitsILi8EEENST_INS5_IJNSA_ILi8EEESH_EEENS5_IJSH_SB_EEEEEEEvNS4_8identityES12_S1C_vS1D_EENS_8epilogue10collective6detail29Sm90TmaWarpSpecializedAdapterINS1G_15DefaultEpilogueISJ_SK_SK_NS1F_6thread17LinearCombinationISJ_Li1EffLNS1K_9ScaleType4KindE0ELNS_15FloatRoundStyleE2ESJ_EENS1_15EpilogueDefaultEEEEEvvEEEEvNT_6ParamsE,@"STO_CUDA_ENTRY STV_DEFAULT"
_ZN7cutlass13device_kernelINS_4gemm6kernel13GemmUniversalIN4cute5tupleIJiiiiEEENS1_10collective13CollectiveMmaINS1_37MainloopSm90TmaGmmaWarpSpecializedFP8ILi8ENS5_IJNS4_1CILi1EEESB_SB_EEENS1_35KernelTmaWarpSpecializedCooperativeEEENS5_IJNSA_ILi384EEENSA_ILi48EEENSA_ILi64EEEEEENS_12float_e4m3_tENS5_IJlSB_lEEESJ_SK_NS4_8TiledMMAINS4_8MMA_AtomIJNS4_4SM904GMMA30MMA_64x16x32_F32E4M3E4M3_SS_TNILNSO_7ScaleInE1ELSQ_1EEEEEENS4_6LayoutINS5_IJNSA_ILi2EEESB_SB_EEENS5_IJSB_NSA_ILi0EEESW_EEEEENS5_IJNS4_10UnderscoreESZ_SZ_EEEEENS4_13SM90_TMA_LOADENS4_14ComposedLayoutINS4_7SwizzleILi2ELi4ELi3EEENS4_18smem_ptr_flag_bitsILi8EEENST_INS5_IJNSA_ILi8EEESH_EEENS5_IJSH_SB_EEEEEEEvNS4_8identityES12_S1C_vS1D_EENS_8epilogue10collective6detail29Sm90TmaWarpSpecializedAdapterINS1G_15DefaultEpilogueISJ_SK_SK_NS1F_6thread17LinearCombinationISJ_Li1EffLNS1K_9ScaleType4KindE0ELNS_15FloatRoundStyleE2ESJ_EENS1_15EpilogueDefaultEEEEEvvEEEEvNT_6ParamsE:
[----:B------:R-:W-:Y:S01]  /*0000*/  LDC R1, c[0x0][0x28] ;  /* 0x00000a00ff017b82 */ /* 0x000fe20000000800 */
[----:B------:R-:W0:Y:S01]  /*0010*/  S2R R4, SR_TID.X ;  /* 0x0000000000047919 */ /* 0x000e220000002100 */
[----:B------:R-:W-:Y:S01]  /*0020*/  ELECT P0, URZ, PT ;  /* 0x00000000003f782f */ /* 0x000fe20003800000 */
[----:B------:R-:W-:Y:S01]  /*0030*/  BSSY B0, `(.L_x_0) ;  /* 0x000000f000007945 */ /* 0x000fe20003800000 */
[--C-:B0-----:R-:W-:Y:S02]  /*0040*/  SHF.R.U32.HI R2, RZ, 0x5, R4.reuse ;  /* 0x00000005ff027819 */ /* 0x101fe40000011604 */
[----:B------:R-:W-:-:S03]  /*0050*/  SHF.R.U32.HI R0, RZ, 0x7, R4 ;  /* 0x00000007ff007819 */ /* 0x000fc60000011604 */
[----:B------:R-:W0:Y:S04]  /*0060*/  SHFL.IDX PT, R6, R2, RZ, 0x1f ;  /* 0x00001fff02067589 */ /* 0x000e2800000e0000 */
[----:B------:R1:W2:Y:S01]  /*0070*/  SHFL.IDX PT, R5, R0, RZ, 0x1f ;  /* 0x00001fff00057589 */ /* 0x0002a200000e0000 */
[----:B0-----:R-:W-:-:S13]  /*0080*/  ISETP.NE.OR P0, PT, R6, RZ, !P0 ;  /* 0x000000ff0600720c */ /* 0x001fda0004705670 */
[----:B-12---:R-:W-:Y:S05]  /*0090*/  @P0 BRA `(.L_x_1) ;  /* 0x0000000000200947 */ /* 0x006fea0003800000 */
[----:B------:R-:W-:Y:S02]  /*00a0*/  ULDC.64 UR4, c[0x0][0x198] ;  /* 0x0000660000047ab9 */ /* 0x000fe40000000a00 */
[----:B------:R-:W-:Y:S02]  /*00b0*/  UIADD3 UR6, UP0, UR4, 0xf0, URZ ;  /* 0x000000f004067890 */ /* 0x000fe4000ff1e03f */
[----:B------:R-:W-:Y:S02]  /*00c0*/  UIADD3 UR4, UP1, UR4, 0x1f0, URZ ;  /* 0x000001f004047890 */ /* 0x000fe4000ff3e03f */
[----:B------:R-:W-:Y:S02]  /*00d0*/  UIADD3.X UR7, URZ, UR5, URZ, UP0, !UPT ;  /* 0x000000053f077290 */ /* 0x000fe400087fe43f */
[----:B------:R-:W-:-:S07]  /*00e0*/  UIADD3.X UR5, URZ, UR5, URZ, UP1, !UPT ;  /* 0x000000053f057290 */ /* 0x000fce0008ffe43f */
[----:B------:R0:W-:Y:S02]  /*00f0*/  UTMACCTL.PF [UR6] ;  /* 0x00000000060079b9 */ /* 0x0001e40008040000 */
[----:B------:R0:W-:Y:S02]  /*0100*/  UTMACCTL.PF [UR4] ;  /* 0x00000000040079b9 */ /* 0x0001e40008040000 */
[----:B0-----:R-:W-:Y:S01]  /*0110*/  NOP ;  /* 0x0000000000007918 */ /* 0x001fe20000000000 */
.L_x_1:
[----:B------:R-:W-:Y:S05]  /*0120*/  BSYNC B0 ;  /* 0x0000000000007941 */ /* 0x000fea0003800000 */
.L_x_0:
[----:B------:R-:W0:Y:S02]  /*0130*/  SHFL.IDX PT, R0, R2, RZ, 0x1f ;  /* 0x00001fff02007589 */ /* 0x000e2400000e0000 */
[----:B0-----:R-:W-:-:S13]  /*0140*/  ISETP.NE.AND P0, PT, R0, RZ, PT ;  /* 0x000000ff0000720c */ /* 0x001fda0003f05270 */
[----:B------:R-:W-:Y:S05]  /*0150*/  @P0 BRA `(.L_x_2) ;  /* 0x0000000000840947 */ /* 0x000fea0003800000 */
[----:B------:R-:W-:Y:S01]  /*0160*/  ELECT P0, URZ, PT ;  /* 0x00000000003f782f */ /* 0x000fe20003800000 */
[----:B------:R-:W-:-:S12]  /*0170*/  BSSY B0, `(.L_x_2) ;  /* 0x000001f000007945 */ /* 0x000fd80003800000 */
[----:B------:R-:W-:Y:S05]  /*0180*/  @!P0 BRA `(.L_x_3) ;  /* 0x0000000000748947 */ /* 0x000fea0003800000 */
[----:B------:R-:W0:Y:S01]  /*0190*/  S2UR UR8, SR_CgaCtaId ;  /* 0x00000000000879c3 */ /* 0x000e220000008800 */
[----:B------:R-:W-:Y:S01]  /*01a0*/  UMOV UR4, 0x400 ;  /* 0x0000040000047882 */ /* 0x000fe20000000000 */
[----:B------:R-:W-:Y:S01]  /*01b0*/  UMOV UR5, 0x1 ;  /* 0x0000000100057882 */ /* 0x000fe20000000000 */
[----:B------:R-:W-:Y:S02]  /*01c0*/  UMOV UR6, 0x100 ;  /* 0x0000010000067882 */ /* 0x000fe40000000000 */
[----:B------:R-:W-:-:S04]  /*01d0*/  UIADD3 UR6, -UR6, 0x100000, URZ ;  /* 0x0010000006067890 */ /* 0x000fc8000fffe13f */
[----:B------:R-:W-:Y:S02]  /*01e0*/  USHF.L.U32 UR7, UR6, 0xb, URZ ;  /* 0x0000000b06077899 */ /* 0x000fe4000800063f */
[----:B------:R-:W-:Y:S02]  /*01f0*/  USHF.L.U32 UR6, UR6, 0x1, URZ ;  /* 0x0000000106067899 */ /* 0x000fe4000800063f */
[----:B0-----:R-:W-:Y:S02]  /*0200*/  ULEA UR8, UR8, UR4, 0x18 ;  /* 0x0000000408087291 */ /* 0x001fe4000f8ec03f */
[----:B------:R-:W-:-:S04]  /*0210*/  UIADD3 UR4, -UR5, 0x100000, URZ ;  /* 0x0010000005047890 */ /* 0x000fc8000fffe13f */
[----:B------:R-:W-:Y:S02]  /*0220*/  USHF.L.U32 UR5, UR4, 0xb, URZ ;  /* 0x0000000b04057899 */ /* 0x000fe4000800063f */
[----:B------:R-:W-:Y:S01]  /*0230*/  USHF.L.U32 UR4, UR4, 0x1, URZ ;  /* 0x0000000104047899 */ /* 0x000fe2000800063f */
[----:B------:R-:W0:Y:S11]  /*0240*/  FENCE.VIEW.ASYNC.S ;  /* 0x00000000000073c6 */ /* 0x000e360000000000 */
[----:B0-----:R0:W1:Y:S01]  /*0250*/  SYNCS.EXCH.64 URZ, [UR8], UR4 ;  /* 0x00000004083f75b2 */ /* 0x0010620008000100 */
[----:B------:R0:W2:Y:S01]  /*0260*/  SYNCS.EXCH.64 URZ, [UR8+0x40], UR6 ;  /* 0x00004006083f75b2 */ /* 0x0000a20008000100 */
[----:B------:R0:W3:Y:S01]  /*0270*/  SYNCS.EXCH.64 URZ, [UR8+0x8], UR4 ;  /* 0x00000804083f75b2 */ /* 0x0000e20008000100 */
[----:B------:R0:W4:Y:S01]  /*0280*/  SYNCS.EXCH.64 URZ, [UR8+0x48], UR6 ;  /* 0x00004806083f75b2 */ /* 0x0001220008000100 */
[----:B------:R0:W0:Y:S01]  /*0290*/  SYNCS.EXCH.64 URZ, [UR8+0x10], UR4 ;  /* 0x00001004083f75b2 */ /* 0x0000220008000100 */
        /* <DEDUP_REMOVED lines=11> */
[----:B------:R-:W-:Y:S01]  /*0350*/  NOP ;  /* 0x0000000000007918 */ /* 0x000fe20000000000 */
.L_x_3:
[----:B0-----:R-:W-:Y:S05]  /*0360*/  BSYNC B0 ;  /* 0x0000000000007941 */ /* 0x001fea0003800000 */
.L_x_2:
[----:B------:R-:W0:Y:S01]  /*0370*/  SHFL.IDX PT, R2, R2, RZ, 0x1f ;  /* 0x00001fff02027589 */ /* 0x000e2200000e0000 */
[----:B------:R-:W5:Y:S01]  /*0380*/  LDC R0, c[0x0][0x65c] ;  /* 0x00019700ff007b82 */ /* 0x000f620000000800 */
[----:B------:R-:W-:Y:S02]  /*0390*/  ELECT P0, URZ, PT ;  /* 0x00000000003f782f */ /* 0x000fe40003800000 */
[----:B------:R-:W-:Y:S01]  /*03a0*/  SHF.R.S32.HI R3, RZ, 0x1f, R6 ;  /* 0x0000001fff037819 */ /* 0x000fe20000011406 */
[----:B------:R-:W1:Y:S01]  /*03b0*/  S2R R9, SR_CTAID.Y ;  /* 0x0000000000097919 */ /* 0x000e620000002600 */
[----:B------:R-:W-:Y:S01]  /*03c0*/  UMOV UR4, 0x20 ;  /* 0x0000002000047882 */ /* 0x000fe20000000000 */
[----:B------:R-:W-:Y:S01]  /*03d0*/  ISETP.NE.AND P2, PT, R5, RZ, PT ;  /* 0x000000ff0500720c */ /* 0x000fe20003f45270 */
[----:B------:R-:W-:Y:S01]  /*03e0*/  NOP ;  /* 0x0000000000007918 */ /* 0x000fe20000000000 */
[----:B------:R-:W2:Y:S01]  /*03f0*/  S2R R10, SR_CTAID.X ;  /* 0x00000000000a7919 */ /* 0x000ea20000002500 */
[----:B------:R-:W-:Y:S01]  /*0400*/  LEA.HI R3, R3, R6, RZ, 0x2 ;  /* 0x0000000603037211 */ /* 0x000fe200078f10ff */
[----:B------:R-:W-:Y:S01]  /*0410*/  IMAD.MOV.U32 R11, RZ, RZ, RZ ;  /* 0x000000ffff0b7224 */ /* 0x000fe200078e00ff */
[----:B------:R-:W-:Y:S01]  /*0420*/  NOP ;  /* 0x0000000000007918 */ /* 0x000fe20000000000 */
[----:B------:R-:W-:-:S02]  /*0430*/  LOP3.LUT R8, R8, 0xffbfffff, RZ, 0xc0, !PT ;  /* 0xffbfffff08087812 */ /* 0x000fc400078ec0ff */
[----:B------:R-:W-:-:S05]  /*0440*/  LOP3.LUT R3, R3, 0xfffffffc, RZ, 0xc0, !PT ;  /* 0xfffffffc03037812 */ /* 0x000fca00078ec0ff */
[----:B------:R-:W-:Y:S01]  /*0450*/  IMAD.IADD R6, R6, 0x1, -R3 ;  /* 0x0000000106067824 */ /* 0x000fe200078e0a03 */
[----:B0-----:R-:W-:Y:S02]  /*0460*/  ISETP.NE.OR P0, PT, R2, RZ, !P0 ;  /* 0x000000ff0200720c */ /* 0x001fe40004705670 */
[----:B-----5:R-:W-:-:S11]  /*0470*/  ISETP.NE.AND P3, PT, R0, 0x1, PT ;  /* 0x000000010000780c */ /* 0x020fd60003f65270 */
[----:B------:R-:W-:Y:S01]  /*0480*/  VOTEU.ALL UP0, P0 ;  /* 0x00000000003f7886 */ /* 0x000fe20000000000 */
[----:B------:R-:W-:Y:S01]  /*0490*/  VOTEU.ALL UP1, P0 ;  /* 0x00000000003f7886 */ /* 0x000fe20000020000 */
[----:B------:R-:W2:Y:S01]  /*04a0*/  @P3 LDC R7, c[0x0][0x10] ;  /* 0x00000400ff073b82 */ /* 0x000ea20000000800 */
[----:B-1----:R-:W-:Y:S01]  /*04b0*/  @P3 IMAD.MOV.U32 R2, RZ, RZ, R9 ;  /* 0x000000ffff023224 */ /* 0x002fe200078e0009 */
[----:B------:R-:W-:Y:S01]  /*04c0*/  @P3 LOP3.LUT R8, R8, 0x400000, RZ, 0xfc, !PT ;  /* 0x0040000008083812 */ /* 0x000fe200078efcff */
[----:B------:R-:W-:Y:S01]  /*04d0*/  @!UP0 UMOV UR6, 0x400 ;  /* 0x0000040000068882 */ /* 0x000fe20000000000 */
[----:B------:R-:W-:-:S04]  /*04e0*/  @!UP0 UIADD3 UR4, -UR4, 0x100000, URZ ;  /* 0x0010000004048890 */ /* 0x000fc8000fffe13f */
[----:B------:R-:W-:Y:S02]  /*04f0*/  @!UP0 USHF.L.U32 UR5, UR4, 0xb, URZ ;  /* 0x0000000b04058899 */ /* 0x000fe4000800063f */
[----:B------:R-:W-:Y:S01]  /*0500*/  @!UP0 USHF.L.U32 UR4, UR4, 0x1, URZ ;  /* 0x0000000104048899 */ /* 0x000fe2000800063f */
[----:B------:R-:W-:Y:S01]  /*0510*/  @P3 IMAD.MOV.U32 R3, RZ, RZ, RZ ;  /* 0x000000ffff033224 */ /* 0x000fe200078e00ff */
[----:B------:R-:W0:Y:S08]  /*0520*/  @!UP0 S2UR UR7, SR_CgaCtaId ;  /* 0x00000000000789c3 */ /* 0x000e300000008800 */
[----:B------:R-:W1:Y:S01]  /*0530*/  @!P3 LDC R12, c[0x0][0xc] ;  /* 0x00000300ff0cbb82 */ /* 0x000e620000000800 */
[----:B--2---:R-:W-:-:S04]  /*0540*/  @P3 IMAD.WIDE.U32 R2, R10, R7, R2 ;  /* 0x000000070a023225 */ /* 0x004fc800078e0002 */
[----:B------:R-:W-:Y:S01]  /*0550*/  VIADD R7, R5, 0xffffffff ;  /* 0xffffffff05077836 */ /* 0x000fe20000000000 */
[----:B0-----:R-:W-:-:S04]  /*0560*/  @!UP0 ULEA UR6, UR7, UR6, 0x18 ;  /* 0x0000000607068291 */ /* 0x001fc8000f8ec03f */
[----:B------:R-:W-:Y:S01]  /*0570*/  ISETP.GE.U32.AND P1, PT, R7, 0x2, PT ;  /* 0x000000020700780c */ /* 0x000fe20003f26070 */
[----:B------:R-:W-:Y:S01]  /*0580*/  VOTEU.ALL UP0, P0 ;  /* 0x00000000003f7886 */ /* 0x000fe20000000000 */
[----:B------:R-:W-:-:S04]  /*0590*/  ISETP.NE.AND P0, PT, R6, 0x3, PT ;  /* 0x000000030600780c */ /* 0x000fc80003f05270 */
[----:B------:R-:W-:Y:S01]  /*05a0*/  ISETP.EQ.OR P0, PT, R6, RZ, !P0 ;  /* 0x000000ff0600720c */ /* 0x000fe20004702670 */
[----:B-1----:R-:W-:-:S03]  /*05b0*/  @!P3 IMAD.WIDE.U32 R12, R12, R9, R10 ;  /* 0x000000090c0cb225 */ /* 0x002fc600078e000a */
[----:B------:R-:W-:Y:S01]  /*05c0*/  ISETP.EQ.AND P0, PT, R5, RZ, P0 ;  /* 0x000000ff0500720c */ /* 0x000fe20000702270 */
[----:B------:R-:W-:Y:S01]  /*05d0*/  @P3 IMAD.MOV.U32 R5, RZ, RZ, RZ ;  /* 0x000000ffff053224 */ /* 0x000fe200078e00ff */
[----:B------:R-:W0:Y:S02]  /*05e0*/  FENCE.VIEW.ASYNC.S ;  /* 0x00000000000073c6 */ /* 0x000e240000000000 */
[----:B0-----:R0:W3:Y:S01]  /*05f0*/  @!UP0 SYNCS.EXCH.64 URZ, [UR6+0x90], UR4 ;  /* 0x00009004063f85b2 */ /* 0x0010e20008000100 */
[----:B------:R-:W-:Y:S02]  /*0600*/  @!P3 IMAD.MOV.U32 R2, RZ, RZ, R12 ;  /* 0x000000ffff02b224 */ /* 0x000fe400078e000c */
[----:B------:R-:W-:Y:S01]  /*0610*/  @P3 IMAD.IADD R3, R3, 0x1, R5 ;  /* 0x0000000103033824 */ /* 0x000fe200078e0205 */
[----:B------:R-:W-:Y:S01]  /*0620*/  SEL R5, RZ, 0x1, !P0 ;  /* 0x00000001ff057807 */ /* 0x000fe20004000000 */
[----:B------:R-:W-:-:S03]  /*0630*/  @!P3 IMAD.MOV.U32 R3, RZ, RZ, R13 ;  /* 0x000000ffff03b224 */ /* 0x000fc600078e000d */
[----:B------:R-:W-:Y:S01]  /*0640*/  SEL R5, R5, 0x2, P1 ;  /* 0x0000000205057807 */ /* 0x000fe20000800000 */
[----:B------:R0:W3:Y:S01]  /*0650*/  @!UP1 SYNCS.EXCH.64 URZ, [UR6+0x98], UR4 ;  /* 0x00009804063f95b2 */ /* 0x0000e20008000100 */
[----:B------:R-:W-:Y:S01]  /*0660*/  NOP ;  /* 0x0000000000007918 */ /* 0x000fe20000000000 */
[----:B---34-:R-:W-:Y:S06]  /*0670*/  BAR.SYNC.DEFER_BLOCKING 0x0 ;  /* 0x0000000000007b1d */ /* 0x018fec0000010000 */
[----:B------:R-:W-:Y:S05]  /*0680*/  @!P2 BRA `(.L_x_4) ;  /* 0x000000b00098a947 */ /* 0x000fea0003800000 */
[----:B------:R-:W-:-:S13]  /*0690*/  ISETP.GT.U32.AND P0, PT, R7, 0x1, PT ;  /* 0x000000010700780c */ /* 0x000fda0003f04070 */
[----:B0-----:R-:W-:Y:S05]  /*06a0*/  @P0 EXIT ;  /* 0x000000000000094d */ /* 0x001fea0003800000 */
[----:B------:R-:W-:Y:S01]  /*06b0*/  ULDC.64 UR4, c[0x0][0x650] ;  /* 0x0001940000047ab9 */ /* 0x000fe20000000a00 */
[----:B------:R-:W-:Y:S01]  /*06c0*/  PRMT R12, RZ, 0x7610, R12 ;  /* 0x00007610ff0c7816 */ /* 0x000fe2000000000c */
[----:B------:R-:W-:Y:S01]  /*06d0*/  IMAD.MOV.U32 R7, RZ, RZ, -0x1 ;  /* 0xffffffffff077424 */ /* 0x000fe200078e00ff */
[----:B------:R-:W-:Y:S01]  /*06e0*/  ISETP.GE.U32.AND P0, PT, R2, UR4, PT ;  /* 0x0000000402007c0c */ /* 0x000fe2000bf06070 */
[----:B------:R-:W-:Y:S02]  /*06f0*/  IMAD.MOV.U32 R164, RZ, RZ, -0x1 ;  /* 0xffffffffffa47424 */ /* 0x000fe400078e00ff */
[----:B------:R-:W-:Y:S01]  /*0700*/  IMAD.MOV.U32 R6, RZ, RZ, -0x1 ;  /* 0xffffffffff067424 */ /* 0x000fe200078e00ff */
[----:B------:R-:W-:-:S13]  /*0710*/  ISETP.GE.U32.AND.EX P0, PT, R3, UR5, PT, P0 ;  /* 0x0000000503007c0c */ /* 0x000fda000bf06100 */
[----:B------:R-:W-:Y:S05]  /*0720*/  @P0 BRA `(.L_x_5) ;  /* 0x00000004005c0947 */ /* 0x000fea0003800000 */
[----:B------:R-:W0:Y:S01]  /*0730*/  LDC.64 R18, c[0x0][0x628] ;  /* 0x00018a00ff127b82 */ /* 0x000e220000000a00 */
[----:B------:R-:W-:Y:S02]  /*0740*/  IMAD.MOV.U32 R6, RZ, RZ, R2 ;  /* 0x000000ffff067224 */ /* 0x000fe400078e0002 */
[----:B------:R-:W-:-:S05]  /*0750*/  IMAD.MOV.U32 R7, RZ, RZ, R3 ;  /* 0x000000ffff077224 */ /* 0x000fca00078e0003 */
[----:B------:R-:W1:Y:S08]  /*0760*/  LDC R16, c[0x0][0x630] ;  /* 0x00018c00ff107b82 */ /* 0x000e700000000800 */
[----:B------:R-:W2:Y:S01]  /*0770*/  LDC.64 R20, c[0x0][0x620] ;  /* 0x00018800ff147b82 */ /* 0x000ea20000000a00 */
[----:B0-----:R-:W-:-:S04]  /*0780*/  ISETP.NE.U32.AND P0, PT, R18, RZ, PT ;  /* 0x000000ff1200720c */ /* 0x001fc80003f05070 */
[----:B------:R-:W-:-:S13]  /*0790*/  ISETP.NE.AND.EX P0, PT, R19, RZ, PT, P0 ;  /* 0x000000ff1300720c */ /* 0x000fda0003f05300 */
[----:B-12---:R-:W-:Y:S05]  /*07a0*/  @!P0 BRA `(.L_x_6) ;  /* 0x0000000000288947 */ /* 0x006fea0003800000 */
[----:B------:R-:W0:Y:S02]  /*07b0*/  LDC R15, c[0x0][0x634] ;  /* 0x00018d00ff0f7b82 */ /* 0x000e240000000800 */
[----:B0-----:R-:W-:-:S05]  /*07c0*/  IADD3 R15, P0, R2, R15, RZ ;  /* 0x0000000f020f7210 */ /* 0x001fca0007f1e0ff */
[----:B------:R-:W-:-:S04]  /*07d0*/  IMAD.X R17, RZ, RZ, R3, P0 ;  /* 0x000000ffff117224 */ /* 0x000fc800000e0603 */
[----:B------:R-:W-:-:S04]  /*07e0*/  IMAD.WIDE.U32 R6, R17, R18, RZ ;  /* 0x0000001211067225 */ /* 0x000fc800078e00ff */
[----:B------:R-:W-:-:S04]  /*07f0*/  IMAD.WIDE.U32 R12, P0, R15, R19, R6 ;  /* 0x000000130f0c7225 */ /* 0x000fc80007800006 */
[----:B------:R-:W-:-:S04]  /*0800*/  IMAD.WIDE.U32 R6, R15, R18, RZ ;  /* 0x000000120f067225 */ /* 0x000fc800078e00ff */
[----:B------:R-:W-:Y:S01]  /*0810*/  IMAD.X R15, RZ, RZ, RZ, P0 ;  /* 0x000000ffff0f7224 */ /* 0x000fe200000e06ff */
[----:B------:R-:W-:Y:S01]  /*0820*/  IADD3 RZ, P0, R7, R12, RZ ;  /* 0x0000000c07ff7210 */ /* 0x000fe20007f1e0ff */
[----:B------:R-:W-:-:S04]  /*0830*/  IMAD.MOV.U32 R14, RZ, RZ, R13 ;  /* 0x000000ffff0e7224 */ /* 0x000fc800078e000d */
[----:B------:R-:W-:-:S08]  /*0840*/  IMAD.WIDE.U32.X R6, R17, R19, R14, P0 ;  /* 0x0000001311067225 */ /* 0x000fd000000e040e */
.L_x_6:
[--C-:B------:R-:W-:Y:S01]  /*0850*/  SHF.R.U64 R27, R6, R16, R7.reuse ;  /* 0x00000010061b7219 */ /* 0x100fe20000001207 */
[----:B------:R-:W0:Y:S01]  /*0860*/  LDC.64 R22, c[0x0][0x640] ;  /* 0x00019000ff167b82 */ /* 0x000e220000000a00 */
[----:B------:R-:W-:Y:S01]  /*0870*/  I2FP.F32.U32 R6, R10 ;  /* 0x0000000a00067245 */ /* 0x000fe20000201000 */
[----:B------:R-:W-:Y:S01]  /*0880*/  ULDC UR4, c[0x0][0x150] ;  /* 0x0000540000047ab9 */ /* 0x000fe20000000800 */
[----:B------:R-:W-:Y:S02]  /*0890*/  SHF.R.U32.HI R7, RZ, R16, R7 ;  /* 0x00000010ff077219 */ /* 0x000fe40000011607 */
[----:B------:R-:W-:Y:S01]  /*08a0*/  IADD3 R15, P0, RZ, -R27, RZ ;  /* 0x8000001bff0f7210 */ /* 0x000fe20007f1e0ff */
[----:B------:R-:W-:Y:S01]  /*08b0*/  FMUL R11, R6, UR4 ;  /* 0x00000004060b7c20 */ /* 0x000fe20008400000 */
[----:B------:R-:W-:Y:S01]  /*08c0*/  ULDC UR4, c[0x0][0x154] ;  /* 0x0000550000047ab9 */ /* 0x000fe20000000800 */
[----:B------:R-:W1:Y:S02]  /*08d0*/  LDC R14, c[0x0][0x618] ;  /* 0x00018600ff0e7b82 */ /* 0x000e640000000800 */
[----:B------:R-:W-:-:S02]  /*08e0*/  IMAD.X R17, RZ, RZ, ~R7, P0 ;  /* 0x000000ffff117224 */ /* 0x000fc400000e0e07 */
[----:B------:R-:W2:Y:S01]  /*08f0*/  F2I.U32.TRUNC.NTZ R11, R11 ;  /* 0x0000000b000b7305 */ /* 0x000ea2000020f000 */
[----:B------:R-:W-:-:S03]  /*0900*/  IMAD.WIDE.U32 R6, R15, R20, R2 ;  /* 0x000000140f067225 */ /* 0x000fc600078e0002 */
[----:B------:R-:W3:Y:S01]  /*0910*/  LDC R13, c[0x0][0x144] ;  /* 0x00005100ff0d7b82 */ /* 0x000ee20000000800 */
[----:B------:R-:W-:-:S04]  /*0920*/  IMAD R12, R17, R20, RZ ;  /* 0x00000014110c7224 */ /* 0x000fc800078e02ff */
[----:B------:R-:W-:-:S03]  /*0930*/  IMAD R15, R15, R21, R12 ;  /* 0x000000150f0f7224 */ /* 0x000fc600078e020c */
[----:B------:R-:W4:Y:S01]  /*0940*/  LDC R16, c[0x0][0x608] ;  /* 0x00018200ff107b82 */ /* 0x000f220000000800 */
[----:B------:R-:W-:Y:S01]  /*0950*/  IMAD.IADD R7, R7, 0x1, R15 ;  /* 0x0000000107077824 */ /* 0x000fe200078e020f */
[----:B0-----:R-:W-:Y:S01]  /*0960*/  ISETP.NE.U32.AND P0, PT, R22, RZ, PT ;  /* 0x000000ff1600720c */ /* 0x001fe20003f05070 */
[----:B--2---:R-:W-:-:S03]  /*0970*/  IMAD.MOV R12, RZ, RZ, -R11 ;  /* 0x000000ffff0c7224 */ /* 0x004fc600078e0a0b */
[----:B------:R-:W-:Y:S02]  /*0980*/  ISETP.NE.AND.EX P0, PT, R23, RZ, PT, P0 ;  /* 0x000000ff1700720c */ /* 0x000fe40003f05300 */
[----:B------:R-:W0:Y:S01]  /*0990*/  LDC R19, c[0x0][0x658] ;  /* 0x00019600ff137b82 */ /* 0x000e220000000800 */
[-CC-:B-1----:R-:W-:Y:S02]  /*09a0*/  SHF.R.U64 R20, R6, R14.reuse, R7.reuse ;  /* 0x0000000e06147219 */ /* 0x182fe40000001207 */
[----:B------:R-:W-:Y:S02]  /*09b0*/  I2FP.F32.U32 R6, R9 ;  /* 0x0000000900067245 */ /* 0x000fe40000201000 */
[----:B------:R-:W-:-:S03]  /*09c0*/  SHF.R.U32.HI R11, RZ, R14, R7 ;  /* 0x0000000eff0b7219 */ /* 0x000fc60000011607 */
[----:B------:R-:W1:Y:S01]  /*09d0*/  LDC R18, c[0x0][0x148] ;  /* 0x00005200ff127b82 */ /* 0x000e620000000800 */
[----:B---3--:R-:W-:Y:S02]  /*09e0*/  IMAD R14, R13, R12, R10 ;  /* 0x0000000c0d0e7224 */ /* 0x008fe400078e020a */
[----:B------:R-:W-:Y:S01]  /*09f0*/  FMUL R7, R6, UR4 ;  /* 0x0000000406077c20 */ /* 0x000fe20008400000 */
[----:B------:R-:W-:Y:S02]  /*0a00*/  IMAD.MOV.U32 R6, RZ, RZ, -0x1 ;  /* 0xffffffffff067424 */ /* 0x000fe400078e00ff */
[----:B------:R-:W-:Y:S01]  /*0a10*/  IMAD.MOV.U32 R12, RZ, RZ, 0x1 ;  /* 0x00000001ff0c7424 */ /* 0x000fe200078e00ff */
[----:B------:R2:W3:Y:S01]  /*0a20*/  F2I.U32.TRUNC.NTZ R17, R7 ;  /* 0x0000000700117305 */ /* 0x0004e2000020f000 */
[----:B------:R-:W1:Y:S01]  /*0a30*/  LDC R21, c[0x0][0x600] ;  /* 0x00018000ff157b82 */ /* 0x000e620000000800 */
[-CC-:B----4-:R-:W-:Y:S02]  /*0a40*/  SHF.R.U64 R29, R20, R16.reuse, R11.reuse ;  /* 0x00000010141d7219 */ /* 0x190fe4000000120b */
[----:B------:R-:W-:-:S05]  /*0a50*/  SHF.R.U32.HI R10, RZ, R16, R11 ;  /* 0x00000010ff0a7219 */ /* 0x000fca000001160b */
[----:B------:R-:W4:Y:S01]  /*0a60*/  LDC R24, c[0x0][0x648] ;  /* 0x00019200ff187b82 */ /* 0x000f220000000800 */
[-CC-:B0-----:R-:W-:Y:S02]  /*0a70*/  SHF.R.U64 R28, R29, R19.reuse, R10.reuse ;  /* 0x000000131d1c7219 */ /* 0x181fe4000000120a */
[-C--:B------:R-:W-:Y:S02]  /*0a80*/  SHF.L.U32 R6, R6, R19.reuse, RZ ;  /* 0x0000001306067219 */ /* 0x080fe400000006ff */
[-C--:B------:R-:W-:Y:S02]  /*0a90*/  SHF.R.U32.HI R10, RZ, R19.reuse, R10 ;  /* 0x00000013ff0a7219 */ /* 0x080fe4000001160a */
[----:B------:R-:W-:Y:S01]  /*0aa0*/  LOP3.LUT R16, RZ, R6, RZ, 0x33, !PT ;  /* 0x00000006ff107212 */ /* 0x000fe200078e33ff */
[----:B------:R-:W0:Y:S01]  /*0ab0*/  LDC R25, c[0x0][0x638] ;  /* 0x00018e00ff197b82 */ /* 0x000e220000000800 */
[----:B------:R-:W-:Y:S01]  /*0ac0*/  SHF.L.U32 R15, R12, R19, RZ ;  /* 0x000000130c0f7219 */ /* 0x000fe200000006ff */
[----:B------:R-:W-:-:S02]  /*0ad0*/  IMAD.MOV.U32 R6, RZ, RZ, R28 ;  /* 0x000000ffff067224 */ /* 0x000fc400078e001c */
[----:B--2---:R-:W-:-:S04]  /*0ae0*/  IMAD.MOV.U32 R7, RZ, RZ, R10 ;  /* 0x000000ffff077224 */ /* 0x004fc800078e000a */
[----:B------:R-:W2:Y:S01]  /*0af0*/  LDC R26, c[0x0][0x610] ;  /* 0x00018400ff1a7b82 */ /* 0x000ea20000000800 */
[----:B---3--:R-:W-:Y:S05]  /*0b00*/  @!P0 BRA `(.L_x_7) ;  /* 0x0000000000288947 */ /* 0x008fea0003800000 */
[----:B------:R-:W3:Y:S02]  /*0b10*/  LDC R13, c[0x0][0x64c] ;  /* 0x00019300ff0d7b82 */ /* 0x000ee40000000800 */
[----:B---3--:R-:W-:-:S05]  /*0b20*/  IADD3 R13, P0, R28, R13, RZ ;  /* 0x0000000d1c0d7210 */ /* 0x008fca0007f1e0ff */
        /* <DEDUP_REMOVED lines=8> */
.L_x_7:
[----:B----4-:R-:W-:Y:S01]  /*0bb0*/  SHF.R.U64 R6, R6, R24, R7 ;  /* 0x0000001806067219 */ /* 0x010fe20000001207 */
[----:B-1----:R-:W-:Y:S01]  /*0bc0*/  VIADD R7, R21, 0xffffffff ;  /* 0xffffffff15077836 */ /* 0x002fe20000000000 */
[----:B------:R-:W-:Y:S01]  /*0bd0*/  LOP3.LUT R16, R29, R16, RZ, 0xc0, !PT ;  /* 0x000000101d107212 */ /* 0x000fe200078ec0ff */
[----:B------:R-:W-:Y:S02]  /*0be0*/  IMAD.MOV R17, RZ, RZ, -R17 ;  /* 0x000000ffff117224 */ /* 0x000fe400078e0a11 */
[----:B------:R-:W-:Y:S01]  /*0bf0*/  IMAD.MOV R10, RZ, RZ, -R6 ;  /* 0x000000ffff0a7224 */ /* 0x000fe200078e0a06 */
[----:B------:R-:W-:Y:S01]  /*0c00*/  LOP3.LUT R7, R20, R7, RZ, 0xc0, !PT ;  /* 0x0000000714077212 */ /* 0x000fe200078ec0ff */
[----:B------:R-:W-:Y:S02]  /*0c10*/  IMAD R15, R15, R6, R16 ;  /* 0x000000060f0f7224 */ /* 0x000fe400078e0210 */
[----:B------:R-:W-:Y:S02]  /*0c20*/  @P3 IMAD R14, R18, R17, R9 ;  /* 0x00000011120e3224 */ /* 0x000fe400078e0209 */
[----:B0-----:R-:W-:-:S02]  /*0c30*/  IMAD R6, R10, R25, R28 ;  /* 0x000000190a067224 */ /* 0x001fc400078e021c */
[----:B--2---:R-:W-:Y:S02]  /*0c40*/  IMAD R14, R15, R26, R14 ;  /* 0x0000001a0f0e7224 */ /* 0x004fe400078e020e */
[----:B------:R-:W-:Y:S02]  /*0c50*/  IMAD R7, R6, R21, R7 ;  /* 0x0000001506077224 */ /* 0x000fe400078e0207 */
[----:B------:R-:W-:Y:S02]  /*0c60*/  IMAD.MOV.U32 R12, RZ, RZ, 0x1 ;  /* 0x00000001ff0c7424 */ /* 0x000fe400078e00ff */
[----:B------:R-:W-:Y:S01]  /*0c70*/  IMAD.MOV.U32 R6, RZ, RZ, R27 ;  /* 0x000000ffff067224 */ /* 0x000fe200078e001b */
[----:B------:R-:W-:Y:S02]  /*0c80*/  SEL R164, R7, R14, !P3 ;  /* 0x0000000e07a47207 */ /* 0x000fe40005800000 */
[----:B------:R-:W-:-:S07]  /*0c90*/  SEL R7, R14, R7, !P3 ;  /* 0x000000070e077207 */ /* 0x000fce0005800000 */
.L_x_5:
[----:B------:R-:W-:-:S08]  /*0ca0*/  NOP ;  /* 0x0000000000007918 */ /* 0x000fd00000000000 */
[----:B------:R-:W0:Y:S02]  /*0cb0*/  USETMAXREG.TRY_ALLOC.CTAPOOL UP0, 0xe8 ;  /* 0x000000e8000079c8 */ /* 0x000e240008000600 */
[----:B0-----:R-:W-:-:S13]  /*0cc0*/  PLOP3.LUT P0, PT, PT, PT, UP0, 0x80, 0x0 ;  /* 0x000000000000781c */ /* 0x001fda0003f0f008 */
[----:B------:R-:W-:Y:S05]  /*0cd0*/  @!P0 BRA `(.L_x_5) ;  /* 0xfffffffc00f08947 */ /* 0x000fea000383ffff */
[----:B------:R-:W-:Y:S01]  /*0ce0*/  ULDC.64 UR4, c[0x0][0x598] ;  /* 0x0001660000047ab9 */ /* 0x000fe20000000a00 */
[----:B------:R-:W-:Y:S01]  /*0cf0*/  ULDC.64 UR26, c[0x0][0x208] ;  /* 0x00008200001a7ab9 */ /* 0x000fe20000000a00 */
[----:B------:R-:W-:-:S04]  /*0d00*/  ISETP.NE.U32.AND P0, PT, RZ, UR4, PT ;  /* 0x00000004ff007c0c */ /* 0x000fc8000bf05070 */
[----:B------:R-:W-:-:S13]  /*0d10*/  ISETP.NE.AND.EX P0, PT, RZ, UR5, PT, P0 ;  /* 0x00000005ff007c0c */ /* 0x000fda000bf05300 */
[----:B------:R-:W-:Y:S05]  /*0d20*/  @!P0 BRA `(.L_x_8) ;  /* 0x00000000001c8947 */ /* 0x000fea0003800000 */
[----:B------:R-:W0:Y:S02]  /*0d30*/  LDC.64 R10, c[0x0][0x598] ;  /* 0x00016600ff0a7b82 */ /* 0x000e240000000a00 */
[----:B0-----:R-:W2:Y:S02]  /*0d40*/  LDG.E.64 R10, desc[UR26][R10.64] ;  /* 0x0000001a0a0a7981 */ /* 0x001ea4000c1e1b00 */
[----:B--2---:R-:W-:-:S04]  /*0d50*/  ISETP.NE.U32.AND P0, PT, R10, RZ, PT ;  /* 0x000000ff0a00720c */ /* 0x004fc80003f05070 */
[----:B------:R-:W-:-:S13]  /*0d60*/  ISETP.NE.AND.EX P0, PT, R11, RZ, PT, P0 ;  /* 0x000000ff0b00720c */ /* 0x000fda0003f05300 */
[----:B------:R-:W-:Y:S05]  /*0d70*/  @!P0 BRA `(.L_x_8) ;  /* 0x0000000000088947 */ /* 0x000fea0003800000 */
[----:B------:R0:W5:Y:S01]  /*0d80*/  LD.E R9, desc[UR26][R10.64] ;  /* 0x0000001a0a097980 */ /* 0x000162000c101900 */
[----:B------:R-:W-:Y:S05]  /*0d90*/  BRA `(.L_x_9) ;  /* 0x0000000000207947 */ /* 0x000fea0003800000 */
.L_x_8:
[----:B------:R-:W-:Y:S02]  /*0da0*/  ULDC.64 UR4, c[0x0][0x588] ;  /* 0x0001620000047ab9 */ /* 0x000fe40000000a00 */
[----:B------:R-:W-:-:S04]  /*0db0*/  ISETP.NE.U32.AND P0, PT, RZ, UR4, PT ;  /* 0x00000004ff007c0c */ /* 0x000fc8000bf05070 */
[----:B------:R-:W-:-:S13]  /*0dc0*/  ISETP.NE.AND.EX P0, PT, RZ, UR5, PT, P0 ;  /* 0x00000005ff007c0c */ /* 0x000fda000bf05300 */
[----:B------:R-:W-:Y:S05]  /*0dd0*/  @!P0 BRA `(.L_x_10) ;  /* 0x00000000000c8947 */ /* 0x000fea0003800000 */
[----:B------:R-:W0:Y:S02]  /*0de0*/  LDC.64 R10, c[0x0][0x588] ;  /* 0x00016200ff0a7b82 */ /* 0x000e240000000a00 */
[----:B0-----:R1:W5:Y:S01]  /*0df0*/  LDG.E R9, desc[UR26][R10.64] ;  /* 0x0000001a0a097981 */ /* 0x001362000c1e1900 */
[----:B------:R-:W-:Y:S05]  /*0e00*/  BRA `(.L_x_9) ;  /* 0x0000000000047947 */ /* 0x000fea0003800000 */
.L_x_10:
[----:B------:R-:W2:Y:S02]  /*0e10*/  LDC R9, c[0x0][0x580] ;  /* 0x00016000ff097b82 */ /* 0x000ea40000000800 */
.L_x_9:
[----:B------:R-:W-:Y:S02]  /*0e20*/  ULDC.64 UR4, c[0x0][0x5a0] ;  /* 0x0001680000047ab9 */ /* 0x000fe40000000a00 */
[----:B------:R-:W-:-:S04]  /*0e30*/  ISETP.NE.U32.AND P0, PT, RZ, UR4, PT ;  /* 0x00000004ff007c0c */ /* 0x000fc8000bf05070 */
[----:B------:R-:W-:-:S13]  /*0e40*/  ISETP.NE.AND.EX P0, PT, RZ, UR5, PT, P0 ;  /* 0x00000005ff007c0c */ /* 0x000fda000bf05300 */
[----:B------:R-:W-:Y:S05]  /*0e50*/  @!P0 BRA `(.L_x_11) ;  /* 0x00000000001c8947 */ /* 0x000fea0003800000 */
[----:B01----:R-:W0:Y:S02]  /*0e60*/  LDC.64 R10, c[0x0][0x5a0] ;  /* 0x00016800ff0a7b82 */ /* 0x003e240000000a00 */
[----:B0-----:R-:W3:Y:S02]  /*0e70*/  LDG.E.64 R10, desc[UR26][R10.64] ;  /* 0x0000001a0a0a7981 */ /* 0x001ee4000c1e1b00 */
[----:B---3--:R-:W-:-:S04]  /*0e80*/  ISETP.NE.U32.AND P0, PT, R10, RZ, PT ;  /* 0x000000ff0a00720c */ /* 0x008fc80003f05070 */
[----:B------:R-:W-:-:S13]  /*0e90*/  ISETP.NE.AND.EX P0, PT, R11, RZ, PT, P0 ;  /* 0x000000ff0b00720c */ /* 0x000fda0003f05300 */
[----:B------:R-:W-:Y:S05]  /*0ea0*/  @!P0 BRA `(.L_x_11) ;  /* 0x0000000000088947 */ /* 0x000fea0003800000 */
[----:B------:R0:W5:Y:S01]  /*0eb0*/  LD.E R10, desc[UR26][R10.64] ;  /* 0x0000001a0a0a7980 */ /* 0x000162000c101900 */
[----:B------:R-:W-:Y:S05]  /*0ec0*/  BRA `(.L_x_12) ;  /* 0x0000000000207947 */ /* 0x000fea0003800000 */
.L_x_11:
[----:B------:R-:W-:Y:S02]  /*0ed0*/  ULDC.64 UR4, c[0x0][0x590] ;  /* 0x0001640000047ab9 */ /* 0x000fe40000000a00 */
[----:B------:R-:W-:-:S04]  /*0ee0*/  ISETP.NE.U32.AND P0, PT, RZ, UR4, PT ;  /* 0x00000004ff007c0c */ /* 0x000fc8000bf05070 */
[----:B------:R-:W-:-:S13]  /*0ef0*/  ISETP.NE.AND.EX P0, PT, RZ, UR5, PT, P0 ;  /* 0x00000005ff007c0c */ /* 0x000fda000bf05300 */
[----:B------:R-:W-:Y:S05]  /*0f00*/  @!P0 BRA `(.L_x_13) ;  /* 0x00000000000c8947 */ /* 0x000fea0003800000 */
[----:B01----:R-:W0:Y:S02]  /*0f10*/  LDC.64 R10, c[0x0][0x590] ;  /* 0x00016400ff0a7b82 */ /* 0x003e240000000a00 */
[----:B0-----:R1:W5:Y:S01]  /*0f20*/  LDG.E R10, desc[UR26][R10.64] ;  /* 0x0000001a0a0a7981 */ /* 0x001362000c1e1900 */
[----:B------:R-:W-:Y:S05]  /*0f30*/  BRA `(.L_x_12) ;  /* 0x0000000000047947 */ /* 0x000fea0003800000 */
.L_x_13:
[----:B01----:R-:W3:Y:S02]  /*0f40*/  LDC R10, c[0x0][0x584] ;  /* 0x00016100ff0a7b82 */ /* 0x003ee40000000800 */
.L_x_12:
[----:B------:R-:W-:-:S13]  /*0f50*/  LOP3.LUT P0, RZ, R12, 0xff, RZ, 0xc0, !PT ;  /* 0x000000ff0cff7812 */ /* 0x000fda000780c0ff */
[----:B------:R-:W-:Y:S05]  /*0f60*/  @!P0 EXIT ;  /* 0x000000000000894d */ /* 0x000fea0003800000 */
[----:B------:R-:W4:Y:S01]  /*0f70*/  LDC.64 R16, c[0x0][0x5c8] ;  /* 0x00017200ff107b82 */ /* 0x000f220000000a00 */
[----:B------:R-:W-:Y:S02]  /*0f80*/  ULDC UR4, c[0x0][0x28c] ;  /* 0x0000a30000047ab9 */ /* 0x000fe40000000800 */
[----:B------:R-:W-:-:S04]  /*0f90*/  UIADD3 UR4, UR4, 0x3f, URZ ;  /* 0x0000003f04047890 */ /* 0x000fc8000fffe03f */
[----:B------:R-:W-:-:S04]  /*0fa0*/  USHF.R.S32.HI UR5, URZ, 0x1f, UR4 ;  /* 0x0000001f3f057899 */ /* 0x000fc80008011404 */
[----:B------:R-:W-:-:S03]  /*0fb0*/  ULEA.HI UR5, UR5, UR4, URZ, 0x6 ;  /* 0x0000000405057291 */ /* 0x000fc6000f8f303f */
[----:B------:R-:W-:Y:S01]  /*0fc0*/  UMOV UR4, URZ ;  /* 0x0000003f00047c82 */ /* 0x000fe20008000000 */
[----:B------:R-:W-:-:S03]  /*0fd0*/  USHF.R.S32.HI UR9, URZ, 0x6, UR5 ;  /* 0x000000063f097899 */ /* 0x000fc60008011405 */
[----:B------:R-:W-:Y:S01]  /*0fe0*/  UMOV UR5, URZ ;  /* 0x0000003f00057c82 */ /* 0x000fe20008000000 */
[C-C-:B----4-:R-:W-:Y:S01]  /*0ff0*/  SHF.L.U64.HI R12, R16.reuse, 0x7, R17.reuse ;  /* 0x00000007100c7819 */ /* 0x150fe20000010211 */
[C---:B------:R-:W-:Y:S01]  /*1000*/  IMAD.SHL.U32 R13, R16.reuse, 0x80, RZ ;  /* 0x00000080100d7824 */ /* 0x040fe200078e00ff */
[C-C-:B01----:R-:W-:Y:S01]  /*1010*/  SHF.L.U64.HI R11, R16.reuse, 0x3, R17.reuse ;  /* 0x00000003100b7819 */ /* 0x143fe20000010211 */
[C---:B------:R-:W-:Y:S01]  /*1020*/  IMAD.SHL.U32 R15, R16.reuse, 0x8, RZ ;  /* 0x00000008100f7824 */ /* 0x040fe200078e00ff */
[C---:B------:R-:W-:Y:S01]  /*1030*/  SHF.L.U64.HI R14, R16.reuse, 0x8, R17 ;  /* 0x00000008100e7819 */ /* 0x040fe20000010211 */
[----:B------:R-:W-:Y:S01]  /*1040*/  IMAD.SHL.U32 R16, R16, 0x100, RZ ;  /* 0x0000010010107824 */ /* 0x000fe200078e00ff */
[----:B------:R-:W-:-:S07]  /*1050*/  LOP3.LUT R17, R5, 0x1, RZ, 0xfc, !PT ;  /* 0x0000000105117812 */ /* 0x000fce00078efcff */
.L_x_40:
[----:B------:R-:W-:Y:S01]  /*1060*/  LOP3.LUT R18, R4, 0x80, RZ, 0xc0, !PT ;  /* 0x0000008004127812 */ /* 0x000fe200078ec0ff */
[----:B------:R-:W0:Y:S01]  /*1070*/  S2UR UR12, SR_CgaCtaId ;  /* 0x00000000000c79c3 */ /* 0x000e220000008800 */
[----:B------:R-:W-:Y:S01]  /*1080*/  UMOV UR11, 0x400 ;  /* 0x00000400000b7882 */ /* 0x000fe20000000000 */
[----:B------:R-:W-:Y:S01]  /*1090*/  UMOV UR6, URZ ;  /* 0x0000003f00067c82 */ /* 0x000fe20008000000 */
[----:B------:R-:W-:Y:S01]  /*10a0*/  SHF.R.U32.HI R20, RZ, 0x7, R18 ;  /* 0x00000007ff147819 */ /* 0x000fe20000011612 */
[----:B------:R-:W-:Y:S01]  /*10b0*/  UMOV UR7, URZ ;  /* 0x0000003f00077c82 */ /* 0x000fe20008000000 */
[----:B------:R-:W-:Y:S01]  /*10c0*/  UMOV UR25, UR5 ;  /* 0x0000000500197c82 */ /* 0x000fe20008000000 */
[----:B------:R-:W-:Y:S02]  /*10d0*/  CS2R R22, SRZ ;  /* 0x0000000000167805 */ /* 0x000fe4000001ff00 */
[----:B------:R-:W-:Y:S01]  /*10e0*/  CS2R R98, SRZ ;  /* 0x0000000000627805 */ /* 0x000fe2000001ff00 */
[----:B-1----:R-:W1:Y:S01]  /*10f0*/  LDC R18, c[0x0][0x28c] ;  /* 0x0000a300ff127b82 */ /* 0x002e620000000800 */
[----:B------:R-:W4:Y:S01]  /*1100*/  SHFL.IDX PT, R20, R20, RZ, 0x1f ;  /* 0x00001fff14147589 */ /* 0x000f2200000e0000 */
[----:B------:R-:W-:-:S02]  /*1110*/  CS2R R96, SRZ ;  /* 0x0000000000607805 */ /* 0x000fc4000001ff00 */
[----:B------:R-:W-:Y:S02]  /*1120*/  CS2R R100, SRZ ;  /* 0x0000000000647805 */ /* 0x000fe4000001ff00 */
[----:B------:R-:W-:Y:S02]  /*1130*/  CS2R R102, SRZ ;  /* 0x0000000000667805 */ /* 0x000fe4000001ff00 */
[----:B------:R-:W-:Y:S02]  /*1140*/  CS2R R104, SRZ ;  /* 0x0000000000687805 */ /* 0x000fe4000001ff00 */
[----:B------:R-:W-:Y:S02]  /*1150*/  CS2R R110, SRZ ;  /* 0x00000000006e7805 */ /* 0x000fe4000001ff00 */
[----:B------:R-:W-:Y:S02]  /*1160*/  CS2R R112, SRZ ;  /* 0x0000000000707805 */ /* 0x000fe4000001ff00 */
[----:B------:R-:W-:-:S02]  /*1170*/  CS2R R114, SRZ ;  /* 0x0000000000727805 */ /* 0x000fc4000001ff00 */
[----:B------:R-:W-:Y:S02]  /*1180*/  CS2R R116, SRZ ;  /* 0x0000000000747805 */ /* 0x000fe4000001ff00 */
[----:B------:R-:W-:Y:S02]  /*1190*/  CS2R R118, SRZ ;  /* 0x0000000000767805 */ /* 0x000fe4000001ff00 */
[----:B------:R-:W-:Y:S02]  /*11a0*/  CS2R R120, SRZ ;  /* 0x0000000000787805 */ /* 0x000fe4000001ff00 */
[----:B------:R-:W-:Y:S02]  /*11b0*/  CS2R R122, SRZ ;  /* 0x00000000007a7805 */ /* 0x000fe4000001ff00 */
[----:B------:R-:W-:Y:S02]  /*11c0*/  CS2R R124, SRZ ;  /* 0x00000000007c7805 */ /* 0x000fe4000001ff00 */
[----:B------:R-:W-:-:S02]  /*11d0*/  CS2R R130, SRZ ;  /* 0x0000000000827805 */ /* 0x000fc4000001ff00 */
[----:B------:R-:W-:Y:S01]  /*11e0*/  CS2R R128, SRZ ;  /* 0x0000000000807805 */ /* 0x000fe2000001ff00 */
[----:B0-----:R-:W-:Y:S01]  /*11f0*/  ULEA UR11, UR12, UR11, 0x18 ;  /* 0x0000000b0c0b7291 */ /* 0x001fe2000f8ec03f */
[----:B------:R-:W-:Y:S02]  /*1200*/  CS2R R132, SRZ ;  /* 0x0000000000847805 */ /* 0x000fe4000001ff00 */
[----:B------:R-:W-:Y:S02]  /*1210*/  CS2R R136, SRZ ;  /* 0x0000000000887805 */ /* 0x000fe4000001ff00 */
[----:B------:R-:W-:Y:S02]  /*1220*/  CS2R R134, SRZ ;  /* 0x0000000000867805 */ /* 0x000fe4000001ff00 */
[----:B------:R-:W-:Y:S02]  /*1230*/  CS2R R142, SRZ ;  /* 0x00000000008e7805 */ /* 0x000fe4000001ff00 */
[----:B------:R-:W-:-:S02]  /*1240*/  CS2R R138, SRZ ;  /* 0x00000000008a7805 */ /* 0x000fc4000001ff00 */
[----:B------:R-:W-:Y:S02]  /*1250*/  CS2R R144, SRZ ;  /* 0x0000000000907805 */ /* 0x000fe4000001ff00 */
[----:B------:R-:W-:Y:S02]  /*1260*/  CS2R R148, SRZ ;  /* 0x0000000000947805 */ /* 0x000fe4000001ff00 */
[----:B-1----:R-:W-:Y:S02]  /*1270*/  ISETP.GE.AND P0, PT, R18, 0x1, PT ;  /* 0x000000011200780c */ /* 0x002fe40003f06270 */
[----:B------:R-:W-:Y:S02]  /*1280*/  CS2R R18, SRZ ;  /* 0x0000000000127805 */ /* 0x000fe4000001ff00 */
[----:B----4-:R-:W-:Y:S02]  /*1290*/  R2UR UR8, R20 ;  /* 0x00000000140872ca */ /* 0x010fe400000e0000 */
[----:B------:R-:W-:-:S02]  /*12a0*/  CS2R R20, SRZ ;  /* 0x0000000000147805 */ /* 0x000fc4000001ff00 */
[----:B------:R-:W-:Y:S02]  /*12b0*/  CS2R R150, SRZ ;  /* 0x0000000000967805 */ /* 0x000fe4000001ff00 */
[----:B------:R-:W-:Y:S02]  /*12c0*/  CS2R R146, SRZ ;  /* 0x0000000000927805 */ /* 0x000fe4000001ff00 */
[----:B------:R-:W-:Y:S02]  /*12d0*/  CS2R R152, SRZ ;  /* 0x0000000000987805 */ /* 0x000fe4000001ff00 */
[----:B------:R-:W-:Y:S02]  /*12e0*/  CS2R R154, SRZ ;  /* 0x00000000009a7805 */ /* 0x000fe4000001ff00 */
[----:B------:R-:W-:Y:S02]  /*12f0*/  CS2R R156, SRZ ;  /* 0x00000000009c7805 */ /* 0x000fe4000001ff00 */
[----:B------:R-:W-:Y:S01]  /*1300*/  CS2R R158, SRZ ;  /* 0x00000000009e7805 */ /* 0x000fe2000001ff00 */
[----:B------:R-:W-:Y:S01]  /*1310*/  IMAD.MOV.U32 R162, RZ, RZ, RZ ;  /* 0x000000ffffa27224 */ /* 0x000fe200078e00ff */
[----:B------:R-:W-:-:S02]  /*1320*/  CS2R R160, SRZ ;  /* 0x0000000000a07805 */ /* 0x000fc4000001ff00 */
[----:B------:R-:W-:Y:S02]  /*1330*/  CS2R R140, SRZ ;  /* 0x00000000008c7805 */ /* 0x000fe4000001ff00 */
[----:B------:R-:W-:Y:S01]  /*1340*/  CS2R R126, SRZ ;  /* 0x00000000007e7805 */ /* 0x000fe2000001ff00 */
[----:B------:R-:W-:Y:S01]  /*1350*/  IMAD.MOV.U32 R108, RZ, RZ, RZ ;  /* 0x000000ffff6c7224 */ /* 0x000fe200078e00ff */
[----:B------:R-:W-:Y:S01]  /*1360*/  ULEA.HI UR10, UR8, UR8, URZ, 0x1 ;  /* 0x00000008080a7291 */ /* 0x000fe2000f8f083f */
[----:B------:R-:W-:Y:S01]  /*1370*/  CS2R R106, SRZ ;  /* 0x00000000006a7805 */ /* 0x000fe2000001ff00 */
[----:B------:R-:W-:Y:S01]  /*1380*/  IMAD.U32 R167, RZ, RZ, UR4 ;  /* 0x00000004ffa77e24 */ /* 0x000fe2000f8e00ff */
[----:B------:R-:W-:Y:S01]  /*1390*/  CS2R R88, SRZ ;  /* 0x0000000000587805 */ /* 0x000fe2000001ff00 */
[----:B------:R-:W-:Y:S01]  /*13a0*/  ULOP3.LUT UR10, UR10, 0xffffe, URZ, 0xc0, !UPT ;  /* 0x000ffffe0a0a7892 */ /* 0x000fe2000f8ec03f */
[----:B------:R-:W-:Y:S02]  /*13b0*/  CS2R R90, SRZ ;  /* 0x00000000005a7805 */ /* 0x000fe4000001ff00 */
[----:B------:R-:W-:-:S02]  /*13c0*/  CS2R R92, SRZ ;  /* 0x00000000005c7805 */ /* 0x000fc4000001ff00 */
[----:B------:R-:W-:Y:S01]  /*13d0*/  CS2R R94, SRZ ;  /* 0x00000000005e7805 */ /* 0x000fe2000001ff00 */
[----:B------:R-:W-:Y:S01]  /*13e0*/  UIADD3 UR10, UR8, -UR10, URZ ;  /* 0x8000000a080a7290 */ /* 0x000fe2000fffe03f */
[----:B------:R-:W-:Y:S02]  /*13f0*/  CS2R R80, SRZ ;  /* 0x0000000000507805 */ /* 0x000fe4000001ff00 */
[----:B------:R-:W-:Y:S01]  /*1400*/  CS2R R82, SRZ ;  /* 0x0000000000527805 */ /* 0x000fe2000001ff00 */
[----:B------:R-:W-:Y:S01]  /*1410*/  UMOV UR8, URZ ;  /* 0x0000003f00087c82 */ /* 0x000fe20008000000 */
[----:B------:R-:W-:Y:S01]  /*1420*/  ULEA UR10, UR10, UR11, 0xc ;  /* 0x0000000b0a0a7291 */ /* 0x000fe2000f8e603f */
[----:B------:R-:W-:Y:S02]  /*1430*/  CS2R R84, SRZ ;  /* 0x0000000000547805 */ /* 0x000fe4000001ff00 */
[----:B------:R-:W-:Y:S02]  /*1440*/  CS2R R86, SRZ ;  /* 0x0000000000567805 */ /* 0x000fe4000001ff00 */
[----:B------:R-:W-:Y:S01]  /*1450*/  CS2R R72, SRZ ;  /* 0x0000000000487805 */ /* 0x000fe2000001ff00 */
[----:B------:R-:W-:Y:S01]  /*1460*/  UIADD3 UR10, UR10, 0x180, URZ ;  /* 0x000001800a0a7890 */ /* 0x000fe2000fffe03f */
[----:B------:R-:W-:-:S02]  /*1470*/  CS2R R74, SRZ ;  /* 0x00000000004a7805 */ /* 0x000fc4000001ff00 */
[----:B------:R-:W-:Y:S02]  /*1480*/  CS2R R76, SRZ ;  /* 0x00000000004c7805 */ /* 0x000fe4000001ff00 */
[----:B------:R-:W-:Y:S01]  /*1490*/  CS2R R78, SRZ ;  /* 0x00000000004e7805 */ /* 0x000fe2000001ff00 */
[----:B------:R-:W-:Y:S01]  /*14a0*/  USHF.R.U32.HI UR10, URZ, 0x4, UR10 ;  /* 0x000000043f0a7899 */ /* 0x000fe2000801160a */
[----:B------:R-:W-:Y:S02]  /*14b0*/  CS2R R64, SRZ ;  /* 0x0000000000407805 */ /* 0x000fe4000001ff00 */
[----:B------:R-:W-:Y:S02]  /*14c0*/  CS2R R66, SRZ ;  /* 0x0000000000427805 */ /* 0x000fe4000001ff00 */
[----:B------:R-:W-:Y:S01]  /*14d0*/  CS2R R68, SRZ ;  /* 0x0000000000447805 */ /* 0x000fe2000001ff00 */
[----:B------:R-:W-:Y:S01]  /*14e0*/  ULOP3.LUT UR10, UR10, 0x3fff, URZ, 0xc0, !UPT ;  /* 0x00003fff0a0a7892 */ /* 0x000fe2000f8ec03f */
        /* <DEDUP_REMOVED lines=20> */
[----:B------:R-:W-:Y:S01]  /*1630*/  CS2R R30, SRZ ;  /* 0x00000000001e7805 */ /* 0x000fe2000001ff00 */
[----:B------:R-:W-:Y:S06]  /*1640*/  @!P0 BRA `(.L_x_14) ;  /* 0x0000000c005c8947 */ /* 0x000fec0003800000 */
[----:B------:R-:W-:-:S13]  /*1650*/  ISETP.NE.AND P1, PT, R17, 0x3, PT ;  /* 0x000000031100780c */ /* 0x000fda0003f25270 */
[----:B------:R-:W-:Y:S05]  /*1660*/  @!P1 BRA `(.L_x_15) ;  /* 0x0000000000049947 */ /* 0x000fea0003800000 */
[----:B------:R-:W-:Y:S01]  /*1670*/  BPT.TRAP 0x1 ;  /* 0x000000040000795c */ /* 0x000fe20000300000 */
.L_x_15:
[----:B------:R-:W-:Y:S01]  /*1680*/  ULEA UR7, UR5, UR11, 0x3 ;  /* 0x0000000b05077291 */ /* 0x000fe2000f8e183f */
[----:B------:R-:W-:-:S05]  /*1690*/  IMAD.U32 R19, RZ, RZ, UR4 ;  /* 0x00000004ff137e24 */ /* 0x000fca000f8e00ff */
[----:B------:R-:W-:-:S04]  /*16a0*/  SHF.L.U32 R19, R19, 0x1f, RZ ;  /* 0x0000001f13137819 */ /* 0x000fc800000006ff */
[----:B------:R0:W1:Y:S01]  /*16b0*/  SYNCS.PHASECHK.TRANS64.TRYWAIT P0, [UR7], R19 ;  /* 0x00000013ff0075a7 */ /* 0x0000620008000147 */
[----:B------:R-:W-:Y:S05]  /*16c0*/  @!P1 BRA `(.L_x_16) ;  /* 0x0000000000049947 */ /* 0x000fea0003800000 */
[----:B------:R-:W-:Y:S01]  /*16d0*/  BPT.TRAP 0x1 ;  /* 0x000000040000795c */ /* 0x000fe20000300000 */
.L_x_16:
[----:B------:R-:W-:Y:S01]  /*16e0*/  UMOV UR6, 0x2 ;  /* 0x0000000200067882 */ /* 0x000fe20000000000 */
[----:B------:R-:W-:Y:S01]  /*16f0*/  IMAD.MOV.U32 R18, RZ, RZ, RZ ;  /* 0x000000ffff127224 */ /* 0x000fe200078e00ff */
[----:B-1----:R-:W-:Y:S06]  /*1700*/  @P0 BRA `(.L_x_17) ;  /* 0x0000000000080947 */ /* 0x002fec0003800000 */
[----:B------:R-:W1:Y:S02]  /*1710*/  SYNCS.PHASECHK.TRANS64.TRYWAIT P0, [UR7], R19 ;  /* 0x00000013ff0075a7 */ /* 0x000e640008000147 */
[----:B-1----:R-:W-:Y:S05]  /*1720*/  @!P0 BRA `(.L_x_18) ;  /* 0x000000b800948947 */ /* 0x002fea0003800000 */
.L_x_17:
[----:B------:R-:W-:Y:S01]  /*1730*/  UIADD3 UR7, UR11, 0x30180, URZ ;  /* 0x000301800b077890 */ /* 0x000fe2000fffe03f */
[----:B------:R-:W-:Y:S01]  /*1740*/  WARPGROUP.ARRIVE ;  /* 0x00000000000079c5 */ /* 0x000fe20000000000 */
[----:B------:R-:W-:Y:S01]  /*1750*/  ULOP3.LUT UR8, UR10, 0x10000, URZ, 0xfc, !UPT ;  /* 0x000100000a087892 */ /* 0x000fe2000f8efc3f */
[----:B01----:R-:W-:Y:S01]  /*1760*/  IMAD.MOV.U32 R19, RZ, RZ, RZ ;  /* 0x000000ffff137224 */ /* 0x003fe200078e00ff */
[----:B------:R-:W-:Y:S01]  /*1770*/  USHF.R.U32.HI UR7, URZ, 0x4, UR7 ;  /* 0x000000043f077899 */ /* 0x000fe20008011607 */
[----:B------:R-:W-:Y:S01]  /*1780*/  CS2R R22, SRZ ;  /* 0x0000000000167805 */ /* 0x000fe2000001ff00 */
[----:B------:R-:W-:Y:S01]  /*1790*/  UIMAD UR8, UR5, 0x600, UR8 ;  /* 0x00000600050878a4 */ /* 0x000fe2000f8e0208 */
[----:B------:R-:W-:Y:S01]  /*17a0*/  CS2R R20, SRZ ;  /* 0x0000000000147805 */ /* 0x000fe2000001ff00 */
[----:B------:R-:W-:Y:S01]  /*17b0*/  ULOP3.LUT UR7, UR7, 0x3fff, URZ, 0xc0, !UPT ;  /* 0x00003fff07077892 */ /* 0x000fe2000f8ec03f */
[----:B------:R-:W-:Y:S01]  /*17c0*/  CS2R R98, SRZ ;  /* 0x0000000000627805 */ /* 0x000fe2000001ff00 */
[----:B------:R-:W-:Y:S01]  /*17d0*/  UIADD3 UR24, UR8, 0x200, URZ ;  /* 0x0000020008187890 */ /* 0x000fe2000fffe03f */
[----:B------:R-:W-:Y:S01]  /*17e0*/  CS2R R96, SRZ ;  /* 0x0000000000607805 */ /* 0x000fe2000001ff00 */
[----:B------:R-:W-:Y:S01]  /*17f0*/  ULOP3.LUT UR7, UR7, 0x10000, URZ, 0xfc, !UPT ;  /* 0x0001000007077892 */ /* 0x000fe2000f8efc3f */
[----:B------:R-:W-:Y:S01]  /*1800*/  CS2R R100, SRZ ;  /* 0x0000000000647805 */ /* 0x000fe2000001ff00 */
[----:B------:R-:W-:Y:S01]  /*1810*/  UMOV UR20, UR8 ;  /* 0x0000000800147c82 */ /* 0x000fe20008000000 */
[----:B------:R-:W-:Y:S01]  /*1820*/  UMOV UR21, 0x80000020 ;  /* 0x8000002000157882 */ /* 0x000fe20000000000 */
[----:B------:R-:W-:Y:S01]  /*1830*/  UIMAD UR7, UR5, 0xc0, UR7 ;  /* 0x000000c0050778a4 */ /* 0x000fe2000f8e0207 */
[----:B------:R-:W-:Y:S01]  /*1840*/  CS2R R102, SRZ ;  /* 0x0000000000667805 */ /* 0x000fe2000001ff00 */
[----:B------:R-:W-:Y:S01]  /*1850*/  UMOV UR23, 0x80000020 ;  /* 0x8000002000177882 */ /* 0x000fe20000000000 */
[----:B------:R-:W-:Y:S01]  /*1860*/  UMOV UR16, UR20 ;  /* 0x0000001400107c82 */ /* 0x000fe20008000000 */
[----:B------:R-:W-:Y:S01]  /*1870*/  UIADD3 UR18, UR7, 0x40, URZ ;  /* 0x0000004007127890 */ /* 0x000fe2000fffe03f */
[----:B------:R-:W-:Y:S01]  /*1880*/  CS2R R104, SRZ ;  /* 0x0000000000687805 */ /* 0x000fe2000001ff00 */
[----:B------:R-:W-:Y:S01]  /*1890*/  UIADD3 UR14, UR7, 0x80, URZ ;  /* 0x00000080070e7890 */ /* 0x000fe2000fffe03f */
[----:B------:R-:W-:Y:S01]  /*18a0*/  CS2R R110, SRZ ;  /* 0x00000000006e7805 */ /* 0x000fe2000001ff00 */
[----:B------:R-:W-:Y:S01]  /*18b0*/  UMOV UR22, UR7 ;  /* 0x0000000700167c82 */ /* 0x000fe20008000000 */
[----:B------:R-:W-:Y:S01]  /*18c0*/  UMOV UR17, UR21 ;  /* 0x0000001500117c82 */ /* 0x000fe20008000000 */
[----:B------:R-:W-:Y:S01]  /*18d0*/  UMOV UR19, 0x80000020 ;  /* 0x8000002000137882 */ /* 0x000fe20000000000 */
[----:B------:R-:W-:Y:S01]  /*18e0*/  QGMMA.64x16x32.F32.E4M3.E4M3 R88, gdesc[UR20], RZ, !UPT ;  /* 0x00200000145879f3 */ /* 0x000fe2000c7008ff */
[----:B------:R-:W-:Y:S01]  /*18f0*/  UMOV UR12, UR20 ;  /* 0x00000014000c7c82 */ /* 0x000fe20008000000 */
[----:B------:R-:W-:Y:S01]  /*1900*/  UMOV UR13, UR21 ;  /* 0x00000015000d7c82 */ /* 0x000fe20008000000 */
[----:B------:R-:W-:Y:S01]  /*1910*/  UMOV UR15, 0x80000020 ;  /* 0x80000020000f7882 */ /* 0x000fe20000000000 */
[----:B------:R-:W-:Y:S01]  /*1920*/  QGMMA.64x16x32.F32.E4M3.E4M3 R64, gdesc[UR16], RZ, !UPT ;  /* 0x00200000104079f3 */ /* 0x000fe2000c7008ff */
[----:B------:R-:W-:-:S02]  /*1930*/  CS2R R112, SRZ ;  /* 0x0000000000707805 */ /* 0x000fc4000001ff00 */
[----:B------:R-:W-:Y:S02]  /*1940*/  CS2R R114, SRZ ;  /* 0x0000000000727805 */ /* 0x000fe4000001ff00 */
[----:B------:R-:W-:Y:S01]  /*1950*/  CS2R R116, SRZ ;  /* 0x0000000000747805 */ /* 0x000fe2000001ff00 */
[----:B------:R-:W-:Y:S01]  /*1960*/  QGMMA.64x16x32.F32.E4M3.E4M3 R40, gdesc[UR12], RZ, !UPT ;  /* 0x002000000c2879f3 */ /* 0x000fe2000c7008ff */
[----:B------:R-:W-:Y:S01]  /*1970*/  UMOV UR12, UR24 ;  /* 0x00000018000c7c82 */ /* 0x000fe20008000000 */
[----:B------:R-:W-:Y:S01]  /*1980*/  UIADD3 UR24, UR8, 0x400, URZ ;  /* 0x0000040008187890 */ /* 0x000fe2000fffe03f */
[----:B------:R-:W-:Y:S01]  /*1990*/  CS2R R118, SRZ ;  /* 0x0000000000767805 */ /* 0x000fe2000001ff00 */
[----:B------:R-:W-:Y:S01]  /*19a0*/  UMOV UR13, 0x80000020 ;  /* 0x80000020000d7882 */ /* 0x000fe20000000000 */
[----:B------:R-:W-:Y:S01]  /*19b0*/  UMOV UR16, UR12 ;  /* 0x0000000c00107c82 */ /* 0x000fe20008000000 */
[----:B------:R-:W-:Y:S01]  /*19c0*/  UMOV UR17, UR13 ;  /* 0x0000000d00117c82 */ /* 0x000fe20008000000 */
[----:B------:R-:W-:Y:S01]  /*19d0*/  QGMMA.64x16x32.F32.E4M3.E4M3 R32, gdesc[UR12], RZ, !UPT ;  /* 0x002000000c2079f3 */ /* 0x000fe2000c7008ff */
[----:B------:R-:W-:Y:S01]  /*19e0*/  UMOV UR20, UR12 ;  /* 0x0000000c00147c82 */ /* 0x000fe20008000000 */
[----:B------:R-:W-:Y:S01]  /*19f0*/  UMOV UR21, UR13 ;  /* 0x0000000d00157c82 */ /* 0x000fe20008000000 */
[----:B------:R-:W-:Y:S01]  /*1a00*/  CS2R R120, SRZ ;  /* 0x0000000000787805 */ /* 0x000fe2000001ff00 */
[----:B------:R-:W-:Y:S01]  /*1a10*/  QGMMA.64x16x32.F32.E4M3.E4M3 R56, gdesc[UR16], RZ, !UPT ;  /* 0x00200000103879f3 */ /* 0x000fe2000c7008ff */
[----:B------:R-:W-:-:S02]  /*1a20*/  CS2R R122, SRZ ;  /* 0x00000000007a7805 */ /* 0x000fc4000001ff00 */
[----:B------:R-:W-:Y:S02]  /*1a30*/  CS2R R124, SRZ ;  /* 0x00000000007c7805 */ /* 0x000fe4000001ff00 */
[----:B------:R-:W-:Y:S01]  /*1a40*/  CS2R R130, SRZ ;  /* 0x0000000000827805 */ /* 0x000fe2000001ff00 */
[----:B------:R-:W-:Y:S01]  /*1a50*/  QGMMA.64x16x32.F32.E4M3.E4M3 R80, gdesc[UR20], RZ, !UPT ;  /* 0x00200000145079f3 */ /* 0x000fe2000c7008ff */
[----:B------:R-:W-:Y:S01]  /*1a60*/  UMOV UR20, UR24 ;  /* 0x0000001800147c82 */ /* 0x000fe20008000000 */
[----:B------:R-:W-:Y:S01]  /*1a70*/  UMOV UR21, 0x80000020 ;  /* 0x8000002000157882 */ /* 0x000fe20000000000 */
[----:B------:R-:W-:Y:S01]  /*1a80*/  UMOV UR16, UR20 ;  /* 0x0000001400107c82 */ /* 0x000fe20008000000 */
[----:B------:R-:W-:Y:S01]  /*1a90*/  UMOV UR17, UR21 ;  /* 0x0000001500117c82 */ /* 0x000fe20008000000 */
[----:B------:R-:W-:Y:S01]  /*1aa0*/  QGMMA.64x16x32.F32.E4M3.E4M3 R72, gdesc[UR20], RZ, !UPT ;  /* 0x00200000144879f3 */ /* 0x000fe2000c7008ff */
[----:B------:R-:W-:Y:S01]  /*1ab0*/  UMOV UR12, UR20 ;  /* 0x00000014000c7c82 */ /* 0x000fe20008000000 */
[----:B------:R-:W-:Y:S01]  /*1ac0*/  UMOV UR13, UR21 ;  /* 0x00000015000d7c82 */ /* 0x000fe20008000000 */
[----:B------:R-:W-:Y:S01]  /*1ad0*/  UIADD3 UR22, UR7, 0x42, URZ ;  /* 0x0000004207167890 */ /* 0x000fe2000fffe03f */
[----:B------:R-:W-:Y:S01]  /*1ae0*/  QGMMA.64x16x32.F32.E4M3.E4M3 R48, gdesc[UR16], RZ, !UPT ;  /* 0x00200000103079f3 */ /* 0x000fe2000c7008ff */
[----:B------:R-:W-:Y:S01]  /*1af0*/  UIADD3 UR18, UR7, 0x2, URZ ;  /* 0x0000000207127890 */ /* 0x000fe2000fffe03f */
[----:B------:R-:W-:Y:S01]  /*1b00*/  CS2R R128, SRZ ;  /* 0x0000000000807805 */ /* 0x000fe2000001ff00 */
[----:B------:R-:W-:Y:S01]  /*1b10*/  UIADD3 UR16, UR8, 0x2, URZ ;  /* 0x0000000208107890 */ /* 0x000fe2000fffe03f */
[----:B------:R-:W-:Y:S01]  /*1b20*/  QGMMA.64x16x32.F32.E4M3.E4M3 R24, gdesc[UR12], RZ, !UPT ;  /* 0x002000000c1879f3 */ /* 0x000fe2000c7008ff */
[----:B------:R-:W-:Y:S01]  /*1b30*/  UIADD3 UR14, UR7, 0x82, URZ ;  /* 0x00000082070e7890 */ /* 0x000fe2000fffe03f */
[----:B------:R-:W-:Y:S01]  /*1b40*/  CS2R R132, SRZ ;  /* 0x0000000000847805 */ /* 0x000fe2000001ff00 */
[----:B------:R-:W-:Y:S01]  /*1b50*/  UIADD3 UR24, UR8, 0x202, URZ ;  /* 0x0000020208187890 */ /* 0x000fe2000fffe03f */
[----:B------:R-:W-:Y:S01]  /*1b60*/  CS2R R136, SRZ ;  /* 0x0000000000887805 */ /* 0x000fe2000001ff00 */
[----:B------:R-:W-:Y:S01]  /*1b70*/  ULDC UR7, c[0x0][0x50c] ;  /* 0x0001430000077ab9 */ /* 0x000fe20000000800 */
[----:B------:R-:W-:Y:S01]  /*1b80*/  UMOV UR17, 0x80000020 ;  /* 0x8000002000117882 */ /* 0x000fe20000000000 */
[----:B------:R-:W-:Y:S01]  /*1b90*/  UISETP.NE.AND UP0, UPT, UR7, 0x2, UPT ;  /* 0x000000020700788c */ /* 0x000fe2000bf05270 */
[----:B------:R-:W-:Y:S01]  /*1ba0*/  CS2R R134, SRZ ;  /* 0x0000000000867805 */ /* 0x000fe2000001ff00 */
[----:B------:R-:W-:Y:S01]  /*1bb0*/  UMOV UR19, 0x80000020 ;  /* 0x8000002000137882 */ /* 0x000fe20000000000 */
[----:B------:R-:W-:Y:S01]  /*1bc0*/  UMOV UR20, UR16 ;  /* 0x0000001000147c82 */ /* 0x000fe20008000000 */
[----:B------:R-:W-:Y:S01]  /*1bd0*/  USEL UR7, URZ, 0x1, UP0 ;  /* 0x000000013f077887 */ /* 0x000fe20008000000 */
[----:B------:R-:W-:Y:S01]  /*1be0*/  CS2R R142, SRZ ;  /* 0x00000000008e7805 */ /* 0x000fe2000001ff00 */
[----:B------:R-:W-:Y:S01]  /*1bf0*/  UMOV UR21, UR17 ;  /* 0x0000001100157c82 */ /* 0x000fe20008000000 */
[----:B------:R-:W-:Y:S01]  /*1c00*/  UMOV UR23, 0x80000020 ;  /* 0x8000002000177882 */ /* 0x000fe20000000000 */
[----:B------:R-:W-:Y:S01]  /*1c10*/  UMOV UR12, UR16 ;  /* 0x00000010000c7c82 */ /* 0x000fe20008000000 */
[----:B------:R-:W-:Y:S01]  /*1c20*/  QGMMA.64x16x32.F32.E4M3.E4M3 R88, gdesc[UR16], R88 ;  /* 0x00200000105879f3 */ /* 0x000fe20008700858 */
[----:B------:R-:W-:Y:S01]  /*1c30*/  UMOV UR13, UR17 ;  /* 0x00000011000d7c82 */ /* 0x000fe20008000000 */
[----:B------:R-:W-:Y:S01]  /*1c40*/  UMOV UR15, 0x80000020 ;  /* 0x80000020000f7882 */ /* 0x000fe20000000000 */
[----:B------:R-:W-:Y:S01]  /*1c50*/  UIADD3 UR8, UR8, 0x402, URZ ;  /* 0x0000040208087890 */ /* 0x000fe2000fffe03f */
[----:B------:R-:W-:Y:S01]  /*1c60*/  QGMMA.64x16x32.F32.E4M3.E4M3 R64, gdesc[UR20], R64 ;  /* 0x00200000144079f3 */ /* 0x000fe20008700840 */
[----:B------:R-:W-:-:S02]  /*1c70*/  ISETP.NE.AND P0, PT, RZ, UR7, PT ;  /* 0x00000007ff007c0c */ /* 0x000fc4000bf05270 */
[----:B------:R-:W-:Y:S02]  /*1c80*/  CS2R R138, SRZ ;  /* 0x00000000008a7805 */ /* 0x000fe4000001ff00 */
[----:B------:R-:W-:Y:S01]  /*1c90*/  CS2R R144, SRZ ;  /* 0x0000000000907805 */ /* 0x000fe2000001ff00 */
[----:B------:R-:W-:Y:S01]  /*1ca0*/  QGMMA.64x16x32.F32.E4M3.E4M3 R40, gdesc[UR12], R40 ;  /* 0x002000000c2879f3 */ /* 0x000fe20008700828 */
[----:B------:R-:W-:Y:S01]  /*1cb0*/  UMOV UR12, UR24 ;  /* 0x00000018000c7c82 */ /* 0x000fe20008000000 */
[----:B------:R-:W-:Y:S01]  /*1cc0*/  UMOV UR13, 0x80000020 ;  /* 0x80000020000d7882 */ /* 0x000fe20000000000 */
[----:B------:R-:W-:Y:S01]  /*1cd0*/  UMOV UR20, UR12 ;  /* 0x0000000c00147c82 */ /* 0x000fe20008000000 */
[----:B------:R-:W-:Y:S01]  /*1ce0*/  UMOV UR21, UR13 ;  /* 0x0000000d00157c82 */ /* 0x000fe20008000000 */
[----:B------:R-:W-:Y:S01]  /*1cf0*/  UMOV UR16, UR12 ;  /* 0x0000000c00107c82 */ /* 0x000fe20008000000 */
[----:B------:R-:W-:Y:S01]  /*1d00*/  UMOV UR17, UR13 ;  /* 0x0000000d00117c82 */ /* 0x000fe20008000000 */
[----:B------:R-:W-:Y:S01]  /*1d10*/  QGMMA.64x16x32.F32.E4M3.E4M3 R32, gdesc[UR12], R32 ;  /* 0x002000000c2079f3 */ /* 0x000fe20008700820 */
[----:B------:R-:W-:-:S02]  /*1d20*/  CS2R R148, SRZ ;  /* 0x0000000000947805 */ /* 0x000fc4000001ff00 */
[----:B------:R-:W-:Y:S02]  /*1d30*/  CS2R R150, SRZ ;  /* 0x0000000000967805 */ /* 0x000fe4000001ff00 */
[----:B------:R-:W-:Y:S01]  /*1d40*/  CS2R R146, SRZ ;  /* 0x0000000000927805 */ /* 0x000fe2000001ff00 */
[----:B------:R-:W-:Y:S01]  /*1d50*/  QGMMA.64x16x32.F32.E4M3.E4M3 R56, gdesc[UR20], R56 ;  /* 0x00200000143879f3 */ /* 0x000fe20008700838 */
[----:B------:R-:W-:Y:S02]  /*1d60*/  CS2R R152, SRZ ;  /* 0x0000000000987805 */ /* 0x000fe4000001ff00 */
[----:B------:R-:W-:Y:S02]  /*1d70*/  CS2R R154, SRZ ;  /* 0x00000000009a7805 */ /* 0x000fe4000001ff00 */
[----:B------:R-:W-:Y:S01]  /*1d80*/  CS2R R156, SRZ ;  /* 0x00000000009c7805 */ /* 0x000fe2000001ff00 */
[----:B------:R-:W-:Y:S01]  /*1d90*/  QGMMA.64x16x32.F32.E4M3.E4M3 R80, gdesc[UR16], R80 ;  /* 0x00200000105079f3 */ /* 0x000fe20008700850 */
[----:B------:R-:W-:Y:S01]  /*1da0*/  UMOV UR16, UR8 ;  /* 0x0000000800107c82 */ /* 0x000fe20008000000 */
[----:B------:R-:W-:Y:S01]  /*1db0*/  UMOV UR17, 0x80000020 ;  /* 0x8000002000117882 */ /* 0x000fe20000000000 */
[----:B------:R-:W-:Y:S01]  /*1dc0*/  UMOV UR20, UR16 ;  /* 0x0000001000147c82 */ /* 0x000fe20008000000 */
[----:B------:R-:W-:Y:S01]  /*1dd0*/  UMOV UR21, UR17 ;  /* 0x0000001100157c82 */ /* 0x000fe20008000000 */
[----:B------:R-:W-:Y:S01]  /*1de0*/  QGMMA.64x16x32.F32.E4M3.E4M3 R72, gdesc[UR16], R72 ;  /* 0x00200000104879f3 */ /* 0x000fe20008700848 */
[----:B------:R-:W-:Y:S01]  /*1df0*/  UMOV UR12, UR16 ;  /* 0x00000010000c7c82 */ /* 0x000fe20008000000 */
[----:B------:R-:W-:Y:S01]  /*1e00*/  UMOV UR13, UR17 ;  /* 0x00000011000d7c82 */ /* 0x000fe20008000000 */
[----:B------:R-:W-:Y:S01]  /*1e10*/  CS2R R158, SRZ ;  /* 0x00000000009e7805 */ /* 0x000fe2000001ff00 */
[----:B------:R-:W-:Y:S01]  /*1e20*/  QGMMA.64x16x32.F32.E4M3.E4M3 R48, gdesc[UR20], R48 ;  /* 0x00200000143079f3 */ /* 0x000fe20008700830 */
[----:B------:R-:W-:Y:S01]  /*1e30*/  IMAD.MOV.U32 R162, RZ, RZ, RZ ;  /* 0x000000ffffa27224 */ /* 0x000fe200078e00ff */
[----:B------:R-:W-:-:S02]  /*1e40*/  CS2R R160, SRZ ;  /* 0x0000000000a07805 */ /* 0x000fc4000001ff00 */
[----:B------:R-:W-:Y:S01]  /*1e50*/  CS2R R140, SRZ ;  /* 0x00000000008c7805 */ /* 0x000fe2000001ff00 */
[----:B------:R-:W-:Y:S01]  /*1e60*/  QGMMA.64x16x32.F32.E4M3.E4M3 R24, gdesc[UR12], R24, gsb0 ;  /* 0x002000000c1879f3 */ /* 0x000fe20008000818 */
[----:B------:R-:W-:Y:S01]  /*1e70*/  CS2R R126, SRZ ;  /* 0x00000000007e7805 */ /* 0x000fe2000001ff00 */
[----:B------:R-:W-:Y:S01]  /*1e80*/  IMAD.MOV.U32 R108, RZ, RZ, RZ ;  /* 0x000000ffff6c7224 */ /* 0x000fe200078e00ff */
[----:B------:R-:W-:Y:S01]  /*1e90*/  CS2R R106, SRZ ;  /* 0x00000000006a7805 */ /* 0x000fe2000001ff00 */
[----:B------:R-:W-:Y:S06]  /*1ea0*/  @!P0 BRA `(.L_x_19) ;  /* 0x0000000400288947 */ /* 0x000fec0003800000 */
[----:B------:R-:W-:Y:S02]  /*1eb0*/  WARPGROUP.DEPBAR.LE gsb0, 0x0 ;  /* 0x00008000000079c5 */ /* 0x000fe40000010000 */
[----:B------:R-:W-:-:S01]  /*1ec0*/  FADD R107, RZ, R88 ;  /* 0x00000058ff6b7221 */ /* 0x000fc20000000000 */
[----:B------:R-:W-:Y:S01]  /*1ed0*/  FADD R106, RZ, R89 ;  /* 0x00000059ff6a7221 */ /* 0x000fe20000000000 */
        /* <DEDUP_REMOVED lines=70> */
[----:B------:R-:W-:-:S06]  /*2340*/  UMOV UR6, URZ ;  /* 0x0000003f00067c82 */ /* 0x000fcc0008000000 */
.L_x_19:
[----:B------:R-:W-:-:S04]  /*2350*/  UIADD3 UR25, UR5, 0x1, URZ ;  /* 0x0000000105197890 */ /* 0x000fc8000fffe03f */
[----:B------:R-:W-:-:S04]  /*2360*/  UISETP.NE.AND UP0, UPT, UR25, 0x8, UPT ;  /* 0x000000081900788c */ /* 0x000fc8000bf05270 */
[----:B------:R-:W-:Y:S02]  /*2370*/  USEL UR8, URZ, 0x1, UP0 ;  /* 0x000000013f087887 */ /* 0x000fe40008000000 */
[----:B------:R-:W-:Y:S02]  /*2380*/  USEL UR25, UR25, URZ, UP0 ;  /* 0x0000003f19197287 */ /* 0x000fe40008000000 */
[----:B------:R-:W-:-:S06]  /*2390*/  ULOP3.LUT UR8, UR4, UR8, URZ, 0x3c, !UPT ;  /* 0x0000000804087292 */ /* 0x000fcc000f8e3c3f */
[----:B------:R-:W-:Y:S01]  /*23a0*/  IMAD.U32 R167, RZ, RZ, UR8 ;  /* 0x00000008ffa77e24 */ /* 0x000fe2000f8e00ff */
[----:B------:R-:W-:-:S06]  /*23b0*/  UMOV UR8, 0x1 ;  /* 0x0000000100087882 */ /* 0x000fcc0000000000 */
.L_x_14:
[----:B------:R-:W-:-:S04]  /*23c0*/  UISETP.LT.AND UP0, UPT, UR9, 0x1, UPT ;  /* 0x000000010900788c */ /* 0x000fc8000bf01270 */
[----:B------:R-:W-:-:S04]  /*23d0*/  USEL UR12, UR9, 0x1, UP0 ;  /* 0x00000001090c7887 */ /* 0x000fc80008000000 */
[----:B------:R-:W-:-:S04]  /*23e0*/  UIADD3 UR12, UR9, -UR12, URZ ;  /* 0x8000000c090c7290 */ /* 0x000fc8000fffe03f */
[----:B------:R-:W-:-:S06]  /*23f0*/  UISETP.GE.AND UP0, UPT, UR12, 0x1, UPT ;  /* 0x000000010c00788c */ /* 0x000fcc000bf06270 */
[----:B------:R-:W-:-:S13]  /*2400*/  PLOP3.LUT P0, PT, PT, PT, UP0, 0x80, 0x0 ;  /* 0x000000000000781c */ /* 0x000fda0003f0f008 */
[----:B------:R-:W-:Y:S05]  /*2410*/  @!P0 BRA `(.L_x_20) ;  /* 0x0000000c001c8947 */ /* 0x000fea0003800000 */
[----:B------:R-:W-:Y:S01]  /*2420*/  IMAD.U32 R163, RZ, RZ, UR12 ;  /* 0x0000000cffa37e24 */ /* 0x000fe2000f8e00ff */
[----:B------:R-:W-:Y:S01]  /*2430*/  UMOV UR24, UR5 ;  /* 0x0000000500187c82 */ /* 0x000fe20008000000 */
[----:B------:R-:W-:-:S05]  /*2440*/  ULDC UR28, c[0x0][0x50c] ;  /* 0x00014300001c7ab9 */ /* 0x000fca0000000800 */
.L_x_28:
[----:B------:R-:W-:-:S13]  /*2450*/  ISETP.NE.AND P1, PT, R17, 0x3, PT ;  /* 0x000000031100780c */ /* 0x000fda0003f25270 */
[----:B01----:R-:W-:Y:S05]  /*2460*/  @!P1 BRA `(.L_x_21) ;  /* 0x0000000000049947 */ /* 0x003fea0003800000 */
[----:B------:R-:W-:Y:S01]  /*2470*/  BPT.TRAP 0x1 ;  /* 0x000000040000795c */ /* 0x000fe20000300000 */
.L_x_21:
[----:B------:R-:W0:Y:S01]  /*2480*/  S2UR UR12, SR_CgaCtaId ;  /* 0x00000000000c79c3 */ /* 0x000e220000008800 */
[----:B------:R-:W-:Y:S01]  /*2490*/  UMOV UR11, 0x400 ;  /* 0x00000400000b7882 */ /* 0x000fe20000000000 */
[----:B------:R-:W-:Y:S01]  /*24a0*/  SHF.L.U32 R165, R167, 0x1f, RZ ;  /* 0x0000001fa7a57819 */ /* 0x000fe200000006ff */
[----:B0-----:R-:W-:-:S04]  /*24b0*/  ULEA UR11, UR12, UR11, 0x18 ;  /* 0x0000000b0c0b7291 */ /* 0x001fc8000f8ec03f */
[----:B------:R-:W-:-:S09]  /*24c0*/  ULEA UR12, UR25, UR11, 0x3 ;  /* 0x0000000b190c7291 */ /* 0x000fd2000f8e183f */
[----:B------:R0:W1:Y:S01]  /*24d0*/  SYNCS.PHASECHK.TRANS64.TRYWAIT P0, [UR12], R165 ;  /* 0x000000a5ff0075a7 */ /* 0x000062000800014c */
[----:B------:R-:W-:Y:S05]  /*24e0*/  @!P1 BRA `(.L_x_22) ;  /* 0x0000000000049947 */ /* 0x000fea0003800000 */
[----:B------:R-:W-:Y:S01]  /*24f0*/  BPT.TRAP 0x1 ;  /* 0x000000040000795c */ /* 0x000fe20000300000 */
.L_x_22:
[----:B-1----:R-:W-:Y:S05]  /*2500*/  @P0 BRA `(.L_x_23) ;  /* 0x0000000000080947 */ /* 0x002fea0003800000 */
[----:B------:R-:W1:Y:S02]  /*2510*/  SYNCS.PHASECHK.TRANS64.TRYWAIT P0, [UR12], R165 ;  /* 0x000000a5ff0075a7 */ /* 0x000e64000800014c */
[----:B-1----:R-:W-:Y:S05]  /*2520*/  @!P0 BRA `(.L_x_24) ;  /* 0x000000ac002c8947 */ /* 0x002fea0003800000 */
.L_x_23:
[----:B------:R-:W-:Y:S01]  /*2530*/  UIADD3 UR12, UR11, 0x30180, URZ ;  /* 0x000301800b0c7890 */ /* 0x000fe2000fffe03f */
[----:B------:R-:W-:Y:S01]  /*2540*/  WARPGROUP.ARRIVE ;  /* 0x00000000000079c5 */ /* 0x000fe20000000000 */
[----:B------:R-:W-:Y:S02]  /*2550*/  UISETP.NE.AND UP0, UPT, UR7, URZ, UPT ;  /* 0x0000003f0700728c */ /* 0x000fe4000bf05270 */
[----:B------:R-:W-:Y:S02]  /*2560*/  USHF.R.U32.HI UR12, URZ, 0x4, UR12 ;  /* 0x000000043f0c7899 */ /* 0x000fe4000801160c */
[----:B------:R-:W-:Y:S02]  /*2570*/  USEL UR8, UR8, URZ, !UP0 ;  /* 0x0000003f08087287 */ /* 0x000fe4000c000000 */
[----:B------:R-:W-:Y:S02]  /*2580*/  ULOP3.LUT UR12, UR12, 0x3fff, URZ, 0xc0, !UPT ;  /* 0x00003fff0c0c7892 */ /* 0x000fe4000f8ec03f */
[----:B------:R-:W-:-:S02]  /*2590*/  ULOP3.LUT UR7, UR10, 0x10000, URZ, 0xfc, !UPT ;  /* 0x000100000a077892 */ /* 0x000fc4000f8efc3f */
[----:B------:R-:W-:Y:S02]  /*25a0*/  ULOP3.LUT UR12, UR12, 0x10000, URZ, 0xfc, !UPT ;  /* 0x000100000c0c7892 */ /* 0x000fe4000f8efc3f */
[----:B------:R-:W-:Y:S02]  /*25b0*/  UISETP.NE.U32.AND UP0, UPT, UR8, URZ, UPT ;  /* 0x0000003f0800728c */ /* 0x000fe4000bf05070 */
[----:B------:R-:W-:Y:S02]  /*25c0*/  UIMAD UR8, UR25, 0xc0, UR12 ;  /* 0x000000c0190878a4 */ /* 0x000fe4000f8e020c */
[----:B------:R-:W-:Y:S02]  /*25d0*/  UIMAD UR7, UR25, 0x600, UR7 ;  /* 0x00000600190778a4 */ /* 0x000fe4000f8e0207 */
[----:B------:R-:W-:Y:S02]  /*25e0*/  UIADD3 UR22, UR8, 0x40, URZ ;  /* 0x0000004008167890 */ /* 0x000fe4000fffe03f */
[----:B------:R-:W-:-:S02]  /*25f0*/  UIADD3 UR18, UR8, 0x80, URZ ;  /* 0x0000008008127890 */ /* 0x000fc4000fffe03f */
[----:B------:R-:W-:Y:S02]  /*2600*/  UIADD3 UR29, UR7, 0x200, URZ ;  /* 0x00000200071d7890 */ /* 0x000fe4000fffe03f */
[----:B------:R-:W-:Y:S01]  /*2610*/  UMOV UR12, UR7 ;  /* 0x00000007000c7c82 */ /* 0x000fe20008000000 */
[----:B------:R-:W-:Y:S01]  /*2620*/  UMOV UR13, 0x80000020 ;  /* 0x80000020000d7882 */ /* 0x000fe20000000000 */
[----:B------:R-:W-:Y:S01]  /*2630*/  UMOV UR14, UR8 ;  /* 0x00000008000e7c82 */ /* 0x000fe20008000000 */
[----:B------:R-:W-:Y:S01]  /*2640*/  UMOV UR15, 0x80000020 ;  /* 0x80000020000f7882 */ /* 0x000fe20000000000 */
[----:B------:R-:W-:Y:S01]  /*2650*/  UMOV UR20, UR12 ;  /* 0x0000000c00147c82 */ /* 0x000fe20008000000 */
[----:B------:R-:W-:Y:S01]  /*2660*/  UMOV UR21, UR13 ;  /* 0x0000000d00157c82 */ /* 0x000fe20008000000 */
[----:B------:R-:W-:Y:S01]  /*2670*/  UMOV UR23, 0x80000020 ;  /* 0x8000002000177882 */ /* 0x000fe20000000000 */
[----:B------:R-:W-:Y:S01]  /*2680*/  QGMMA.64x16x32.F32.E4M3.E4M3 R88, gdesc[UR12], R88, UP0 ;  /* 0x002000000c5879f3 */ /* 0x000fe2000bf00858 */
[----:B------:R-:W-:Y:S01]  /*2690*/  UMOV UR16, UR12 ;  /* 0x0000000c00107c82 */ /* 0x000fe20008000000 */
[----:B------:R-:W-:Y:S01]  /*26a0*/  UMOV UR17, UR13 ;  /* 0x0000000d00117c82 */ /* 0x000fe20008000000 */
[----:B------:R-:W-:Y:S01]  /*26b0*/  UMOV UR19, 0x80000020 ;  /* 0x8000002000137882 */ /* 0x000fe20000000000 */
[----:B------:R-:W-:Y:S01]  /*26c0*/  QGMMA.64x16x32.F32.E4M3.E4M3 R64, gdesc[UR20], R64, UP0 ;  /* 0x00200000144079f3 */ /* 0x000fe2000bf00840 */
[----:B------:R-:W-:-:S03]  /*26d0*/  UIADD3 UR6, UR6, 0x2, URZ ;  /* 0x0000000206067890 */ /* 0x000fc6000fffe03f */
[----:B------:R-:W-:Y:S01]  /*26e0*/  QGMMA.64x16x32.F32.E4M3.E4M3 R40, gdesc[UR16], R40, UP0 ;  /* 0x00200000102879f3 */ /* 0x000fe2000bf00828 */
[----:B------:R-:W-:Y:S01]  /*26f0*/  UMOV UR16, UR29 ;  /* 0x0000001d00107c82 */ /* 0x000fe20008000000 */
[----:B------:R-:W-:Y:S01]  /*2700*/  UIADD3 UR29, UR7, 0x400, URZ ;  /* 0x00000400071d7890 */ /* 0x000fe2000fffe03f */
[----:B------:R-:W-:Y:S01]  /*2710*/  UMOV UR17, 0x80000020 ;  /* 0x8000002000117882 */ /* 0x000fe20000000000 */
[----:B------:R-:W-:Y:S01]  /*2720*/  UMOV UR20, UR16 ;  /* 0x0000001000147c82 */ /* 0x000fe20008000000 */
[----:B------:R-:W-:Y:S01]  /*2730*/  UMOV UR21, UR17 ;  /* 0x0000001100157c82 */ /* 0x000fe20008000000 */
[----:B------:R-:W-:Y:S01]  /*2740*/  QGMMA.64x16x32.F32.E4M3.E4M3 R32, gdesc[UR16], R32, UP0 ;  /* 0x00200000102079f3 */ /* 0x000fe2000bf00820 */
[----:B------:R-:W-:Y:S01]  /*2750*/  UMOV UR12, UR16 ;  /* 0x00000010000c7c82 */ /* 0x000fe20008000000 */
[----:B------:R-:W-:Y:S02]  /*2760*/  UMOV UR13, UR17 ;  /* 0x00000011000d7c82 */ /* 0x000fe40008000000 */
[----:B------:R-:W-:Y:S04]  /*2770*/  QGMMA.64x16x32.F32.E4M3.E4M3 R56, gdesc[UR20], R56, UP0 ;  /* 0x00200000143879f3 */ /* 0x000fe8000bf00838 */
[----:B------:R-:W-:Y:S01]  /*2780*/  QGMMA.64x16x32.F32.E4M3.E4M3 R80, gdesc[UR12], R80, UP0 ;  /* 0x002000000c5079f3 */ /* 0x000fe2000bf00850 */
[----:B------:R-:W-:Y:S01]  /*2790*/  UMOV UR12, UR29 ;  /* 0x0000001d000c7c82 */ /* 0x000fe20008000000 */
[----:B------:R-:W-:Y:S01]  /*27a0*/  UMOV UR13, 0x80000020 ;  /* 0x80000020000d7882 */ /* 0x000fe20000000000 */
[----:B------:R-:W-:Y:S01]  /*27b0*/  UMOV UR20, UR12 ;  /* 0x0000000c00147c82 */ /* 0x000fe20008000000 */
[----:B------:R-:W-:Y:S01]  /*27c0*/  QGMMA.64x16x32.F32.E4M3.E4M3 R72, gdesc[UR12], R72, UP0 ;  /* 0x002000000c4879f3 */ /* 0x000fe2000bf00848 */
[----:B------:R-:W-:Y:S01]  /*27d0*/  UMOV UR21, UR13 ;  /* 0x0000000d00157c82 */ /* 0x000fe20008000000 */
[----:B------:R-:W-:Y:S01]  /*27e0*/  UMOV UR14, UR18 ;  /* 0x00000012000e7c82 */ /* 0x000fe20008000000 */
[----:B------:R-:W-:Y:S01]  /*27f0*/  UMOV UR15, UR19 ;  /* 0x00000013000f7c82 */ /* 0x000fe20008000000 */
[----:B------:R-:W-:Y:S01]  /*2800*/  QGMMA.64x16x32.F32.E4M3.E4M3 R48, gdesc[UR20], R48, UP0 ;  /* 0x00200000143079f3 */ /* 0x000fe2000bf00830 */
[----:B------:R-:W-:-:S02]  /*2810*/  UIADD3 UR18, UR8, 0x42, URZ ;  /* 0x0000004208127890 */ /* 0x000fc4000fffe03f */
[----:B------:R-:W-:Y:S01]  /*2820*/  UIADD3 UR22, UR8, 0x82, URZ ;  /* 0x0000008208167890 */ /* 0x000fe2000fffe03f */
[----:B------:R-:W-:Y:S01]  /*2830*/  QGMMA.64x16x32.F32.E4M3.E4M3 R24, gdesc[UR12], R24, UP0 ;  /* 0x002000000c1879f3 */ /* 0x000fe2000bf00818 */
[----:B------:R-:W-:Y:S02]  /*2840*/  UIADD3 UR12, UR7, 0x2, URZ ;  /* 0x00000002070c7890 */ /* 0x000fe4000fffe03f */
[----:B------:R-:W-:Y:S02]  /*2850*/  UIADD3 UR14, UR8, 0x2, URZ ;  /* 0x00000002080e7890 */ /* 0x000fe4000fffe03f */
[----:B------:R-:W-:Y:S01]  /*2860*/  UIADD3 UR8, UR7, 0x202, URZ ;  /* 0x0000020207087890 */ /* 0x000fe2000fffe03f */
[----:B------:R-:W-:Y:S01]  /*2870*/  UMOV UR13, 0x80000020 ;  /* 0x80000020000d7882 */ /* 0x000fe20000000000 */
[----:B------:R-:W-:Y:S01]  /*2880*/  UMOV UR15, 0x80000020 ;  /* 0x80000020000f7882 */ /* 0x000fe20000000000 */
[----:B------:R-:W-:Y:S01]  /*2890*/  UMOV UR16, UR12 ;  /* 0x0000000c00107c82 */ /* 0x000fe20008000000 */
[----:B------:R-:W-:Y:S01]  /*28a0*/  UMOV UR17, UR13 ;  /* 0x0000000d00117c82 */ /* 0x000fe20008000000 */
[----:B------:R-:W-:Y:S01]  /*28b0*/  UMOV UR19, 0x80000020 ;  /* 0x8000002000137882 */ /* 0x000fe20000000000 */
[----:B------:R-:W-:Y:S01]  /*28c0*/  UMOV UR20, UR12 ;  /* 0x0000000c00147c82 */ /* 0x000fe20008000000 */
[----:B------:R-:W-:Y:S01]  /*28d0*/  UMOV UR21, UR13 ;  /* 0x0000000d00157c82 */ /* 0x000fe20008000000 */
[----:B------:R-:W-:Y:S01]  /*28e0*/  UMOV UR23, 0x80000020 ;  /* 0x8000002000177882 */ /* 0x000fe20000000000 */
[----:B------:R-:W-:Y:S01]  /*28f0*/  UIADD3 UR7, UR7, 0x402, URZ ;  /* 0x0000040207077890 */ /* 0x000fe2000fffe03f */
[----:B------:R-:W-:Y:S01]  /*2900*/  QGMMA.64x16x32.F32.E4M3.E4M3 R88, gdesc[UR12], R88 ;  /* 0x002000000c5879f3 */ /* 0x000fe20008700858 */
[----:B------:R-:W-:-:S03]  /*2910*/  UISETP.NE.AND UP0, UPT, UR6, UR28, UPT ;  /* 0x0000001c0600728c */ /* 0x000fc6000bf05270 */
[----:B------:R-:W-:Y:S04]  /*2920*/  QGMMA.64x16x32.F32.E4M3.E4M3 R64, gdesc[UR16], R64 ;  /* 0x00200000104079f3 */ /* 0x000fe80008700840 */
[----:B------:R-:W-:Y:S01]  /*2930*/  QGMMA.64x16x32.F32.E4M3.E4M3 R40, gdesc[UR20], R40 ;  /* 0x00200000142879f3 */ /* 0x000fe20008700828 */
[----:B------:R-:W-:Y:S01]  /*2940*/  UMOV UR20, UR8 ;  /* 0x0000000800147c82 */ /* 0x000fe20008000000 */
[----:B------:R-:W-:Y:S01]  /*2950*/  UMOV UR21, 0x80000020 ;  /* 0x8000002000157882 */ /* 0x000fe20000000000 */
[----:B------:R-:W-:Y:S01]  /*2960*/  UMOV UR16, UR20 ;  /* 0x0000001400107c82 */ /* 0x000fe20008000000 */
[----:B------:R-:W-:Y:S01]  /*2970*/  UMOV UR17, UR21 ;  /* 0x0000001500117c82 */ /* 0x000fe20008000000 */
[----:B------:R-:W-:Y:S01]  /*2980*/  UMOV UR12, UR20 ;  /* 0x00000014000c7c82 */ /* 0x000fe20008000000 */
[----:B------:R-:W-:Y:S01]  /*2990*/  UMOV UR13, UR21 ;  /* 0x00000015000d7c82 */ /* 0x000fe20008000000 */
[----:B------:R-:W-:Y:S04]  /*29a0*/  QGMMA.64x16x32.F32.E4M3.E4M3 R32, gdesc[UR20], R32 ;  /* 0x00200000142079f3 */ /* 0x000fe80008700820 */
[----:B------:R-:W-:Y:S04]  /*29b0*/  QGMMA.64x16x32.F32.E4M3.E4M3 R56, gdesc[UR16], R56 ;  /* 0x00200000103879f3 */ /* 0x000fe80008700838 */
[----:B------:R-:W-:Y:S01]  /*29c0*/  QGMMA.64x16x32.F32.E4M3.E4M3 R80, gdesc[UR12], R80 ;  /* 0x002000000c5079f3 */ /* 0x000fe20008700850 */
[----:B------:R-:W-:Y:S01]  /*29d0*/  UMOV UR12, UR7 ;  /* 0x00000007000c7c82 */ /* 0x000fe20008000000 */
[----:B------:R-:W-:Y:S01]  /*29e0*/  UMOV UR13, 0x80000020 ;  /* 0x80000020000d7882 */ /* 0x000fe20000000000 */
[----:B------:R-:W-:Y:S01]  /*29f0*/  UMOV UR16, UR12 ;  /* 0x0000000c00107c82 */ /* 0x000fe20008000000 */
[----:B------:R-:W-:Y:S01]  /*2a00*/  QGMMA.64x16x32.F32.E4M3.E4M3 R72, gdesc[UR12], R72 ;  /* 0x002000000c4879f3 */ /* 0x000fe20008700848 */
[----:B------:R-:W-:Y:S01]  /*2a10*/  UMOV UR17, UR13 ;  /* 0x0000000d00117c82 */ /* 0x000fe20008000000 */
[----:B------:R-:W-:Y:S01]  /*2a20*/  UMOV UR14, UR22 ;  /* 0x00000016000e7c82 */ /* 0x000fe20008000000 */
[----:B------:R-:W-:Y:S01]  /*2a30*/  UMOV UR15, UR23 ;  /* 0x00000017000f7c82 */ /* 0x000fe20008000000 */
[----:B------:R-:W-:Y:S01]  /*2a40*/  QGMMA.64x16x32.F32.E4M3.E4M3 R48, gdesc[UR16], R48 ;  /* 0x00200000103079f3 */ /* 0x000fe20008700830 */
[----:B------:R-:W-:-:S03]  /*2a50*/  USEL UR7, URZ, 0x1, UP0 ;  /* 0x000000013f077887 */ /* 0x000fc60008000000 */
[----:B------:R-:W-:Y:S03]  /*2a60*/  QGMMA.64x16x32.F32.E4M3.E4M3 R24, gdesc[UR12], R24, gsb0 ;  /* 0x002000000c1879f3 */ /* 0x000fe60008000818 */
[----:B------:R-:W-:Y:S01]  /*2a70*/  ISETP.NE.AND P0, PT, RZ, UR7, PT ;  /* 0x00000007ff007c0c */ /* 0x000fe2000bf05270 */
[----:B------:R-:W-:-:S12]  /*2a80*/  WARPGROUP.DEPBAR.LE gsb0, 0x1 ;  /* 0x00008000000079c5 */ /* 0x000fd80000010100 */
[----:B------:R-:W-:Y:S05]  /*2a90*/  @!P0 BRA `(.L_x_25) ;  /* 0x0000000400288947 */ /* 0x000fea0003800000 */
[----:B------:R-:W-:Y:S02]  /*2aa0*/  WARPGROUP.DEPBAR.LE gsb0, 0x0 ;  /* 0x00008000000079c5 */ /* 0x000fe40000010000 */
[----:B------:R-:W-:-:S01]  /*2ab0*/  FADD R107, R88, R107 ;  /* 0x0000006b586b7221 */ /* 0x000fc20000000000 */
[----:B------:R-:W-:Y:S01]  /*2ac0*/  FADD R106, R89, R106 ;  /* 0x0000006a596a7221 */ /* 0x000fe20000000000 */
        /* <DEDUP_REMOVED lines=70> */
[----:B------:R-:W-:-:S06]  /*2f30*/  UMOV UR6, URZ ;  /* 0x0000003f00067c82 */ /* 0x000fcc0008000000 */
.L_x_25:
[----:B------:R-:W-:Y:S05]  /*2f40*/  @!P1 BRA `(.L_x_26) ;  /* 0x0000000000049947 */ /* 0x000fea0003800000 */
[----:B------:R-:W-:Y:S01]  /*2f50*/  BPT.TRAP 0x1 ;  /* 0x000000040000795c */ /* 0x000fe20000300000 */
.L_x_26:
[----:B------:R-:W-:Y:S01]  /*2f60*/  ULEA UR8, UR24, UR11, 0x3 ;  /* 0x0000000b18087291 */ /* 0x000fe2000f8e183f */
[----:B------:R-:W-:-:S03]  /*2f70*/  ISETP.GT.U32.AND P0, PT, R5, 0x1, PT ;  /* 0x000000010500780c */ /* 0x000fc60003f04070 */
[----:B------:R-:W-:-:S04]  /*2f80*/  UIADD3 UR8, UR8, 0x40, URZ ;  /* 0x0000004008087890 */ /* 0x000fc8000fffe03f */
[----:B------:R-:W-:-:S09]  /*2f90*/  UPRMT UR8, URZ, 0x654, UR8 ;  /* 0x000006543f087896 */ /* 0x000fd20008000008 */
[----:B------:R-:W-:Y:S01]  /*2fa0*/  SYNCS.ARRIVE.TRANS64.RED.A1T0 RZ, [UR8], RZ ;  /* 0x000000ffffff79a7 */ /* 0x000fe20008100408 */
[----:B------:R-:W-:Y:S05]  /*2fb0*/  @P0 BRA `(.L_x_27) ;  /* 0x0000000000040947 */ /* 0x000fea0003800000 */
[----:B------:R-:W-:Y:S01]  /*2fc0*/  BPT.TRAP 0x1 ;  /* 0x000000040000795c */ /* 0x000fe20000300000 */
.L_x_27:
[----:B------:R-:W-:Y:S01]  /*2fd0*/  UIADD3 UR25, UR25, 0x1, URZ ;  /* 0x0000000119197890 */ /* 0x000fe2000fffe03f */
[C---:B------:R-:W-:Y:S01]  /*2fe0*/  ISETP.GT.AND P0, PT, R163.reuse, 0x1, PT ;  /* 0x00000001a300780c */ /* 0x040fe20003f04270 */
[----:B------:R-:W-:Y:S01]  /*2ff0*/  UIADD3 UR24, UR24, 0x1, URZ ;  /* 0x0000000118187890 */ /* 0x000fe2000fffe03f */
[----:B------:R-:W-:Y:S01]  /*3000*/  VIADD R163, R163, 0xffffffff ;  /* 0xffffffffa3a37836 */ /* 0x000fe20000000000 */
[----:B------:R-:W-:Y:S02]  /*3010*/  UISETP.NE.AND UP0, UPT, UR25, 0x8, UPT ;  /* 0x000000081900788c */ /* 0x000fe4000bf05270 */
[----:B------:R-:W-:Y:S02]  /*3020*/  UISETP.NE.AND UP1, UPT, UR24, 0x8, UPT ;  /* 0x000000081800788c */ /* 0x000fe4000bf25270 */
[----:B------:R-:W-:Y:S02]  /*3030*/  USEL UR8, URZ, 0x1, UP0 ;  /* 0x000000013f087887 */ /* 0x000fe40008000000 */
[----:B------:R-:W-:-:S02]  /*3040*/  USEL UR25, UR25, URZ, UP0 ;  /* 0x0000003f19197287 */ /* 0x000fc40008000000 */
[----:B------:R-:W-:Y:S02]  /*3050*/  USEL UR24, UR24, URZ, UP1 ;  /* 0x0000003f18187287 */ /* 0x000fe40008800000 */
[----:B------:R-:W-:Y:S01]  /*3060*/  LOP3.LUT R167, R167, UR8, RZ, 0x3c, !PT ;  /* 0x00000008a7a77c12 */ /* 0x000fe2000f8e3cff */
[----:B------:R-:W-:Y:S01]  /*3070*/  UMOV UR8, 0x1 ;  /* 0x0000000100087882 */ /* 0x000fe20000000000 */
[----:B------:R-:W-:Y:S08]  /*3080*/  @P0 BRA `(.L_x_28) ;  /* 0xfffffff000f00947 */ /* 0x000ff0000383ffff */
.L_x_20:
[----:B------:R-:W-:Y:S01]  /*3090*/  UISETP.NE.AND UP0, UPT, UR6, URZ, UPT ;  /* 0x0000003f0600728c */ /* 0x000fe2000bf05270 */
[----:B------:R-:W4:Y:S03]  /*30a0*/  LDC R163, c[0x0][0x28c] ;  /* 0x0000a300ffa37b82 */ /* 0x000f260000000800 */
[----:B------:R-:W-:-:S06]  /*30b0*/  USEL UR6, URZ, 0x1, !UP0 ;  /* 0x000000013f067887 */ /* 0x000fcc000c000000 */
[----:B------:R-:W-:Y:S02]  /*30c0*/  ISETP.NE.AND P0, PT, RZ, UR6, PT ;  /* 0x00000006ff007c0c */ /* 0x000fe4000bf05270 */
[----:B----4-:R-:W-:-:S11]  /*30d0*/  ISETP.GE.AND P1, PT, R163, 0x1, PT ;  /* 0x00000001a300780c */ /* 0x010fd60003f26270 */
[----:B------:R-:W-:Y:S05]  /*30e0*/  @!P0 BRA `(.L_x_29) ;  /* 0x0000000400248947 */ /* 0x000fea0003800000 */
[----:B------:R-:W-:Y:S02]  /*30f0*/  WARPGROUP.DEPBAR.LE gsb0, 0x0 ;  /* 0x00008000000079c5 */ /* 0x000fe40000010000 */
[----:B------:R-:W-:Y:S01]  /*3100*/  FADD R107, R88, R107 ;  /* 0x0000006b586b7221 */ /* 0x000fe20000000000 */
        /* <DEDUP_REMOVED lines=70> */
[----:B------:R-:W-:-:S07]  /*3570*/  FADD R18, R18, R31 ;  /* 0x0000001f12127221 */ /* 0x000fce0000000000 */
.L_x_29:
[----:B------:R-:W-:Y:S02]  /*3580*/  WARPGROUP.DEPBAR.LE gsb0, 0x0 ;  /* 0x00008000000079c5 */ /* 0x000fe40000010000 */
[----:B------:R-:W-:Y:S05]  /*3590*/  @!P1 BRA `(.L_x_30) ;  /* 0x0000000000389947 */ /* 0x000fea0003800000 */
[----:B------:R-:W-:-:S13]  /*35a0*/  ISETP.NE.AND P0, PT, R17, 0x3, PT ;  /* 0x000000031100780c */ /* 0x000fda0003f05270 */
[----:B------:R-:W-:Y:S05]  /*35b0*/  @!P0 BRA `(.L_x_31) ;  /* 0x0000000000048947 */ /* 0x000fea0003800000 */
[----:B------:R-:W-:Y:S01]  /*35c0*/  BPT.TRAP 0x1 ;  /* 0x000000040000795c */ /* 0x000fe20000300000 */
.L_x_31:
[----:B------:R-:W-:Y:S01]  /*35d0*/  UISETP.LT.AND UP0, UPT, UR9, 0x1, UPT ;  /* 0x000000010900788c */ /* 0x000fe2000bf01270 */
[----:B------:R-:W-:-:S03]  /*35e0*/  ISETP.GT.U32.AND P0, PT, R5, 0x1, PT ;  /* 0x000000010500780c */ /* 0x000fc60003f04070 */
[----:B------:R-:W-:-:S04]  /*35f0*/  USEL UR6, UR9, 0x1, UP0 ;  /* 0x0000000109067887 */ /* 0x000fc80008000000 */
[----:B------:R-:W-:-:S04]  /*3600*/  UIADD3 UR6, UR5, UR9, -UR6 ;  /* 0x0000000905067290 */ /* 0x000fc8000fffe806 */
[----:B------:R-:W-:-:S04]  /*3610*/  USHF.L.U32 UR6, UR6, 0x3, URZ ;  /* 0x0000000306067899 */ /* 0x000fc8000800063f */
[----:B------:R-:W-:-:S04]  /*3620*/  ULOP3.LUT UR6, UR6, 0x38, URZ, 0xc0, !UPT ;  /* 0x0000003806067892 */ /* 0x000fc8000f8ec03f */
[----:B------:R-:W-:-:S04]  /*3630*/  UIADD3 UR6, UR11, 0x40, UR6 ;  /* 0x000000400b067890 */ /* 0x000fc8000fffe006 */
[----:B------:R-:W-:-:S09]  /*3640*/  UPRMT UR6, URZ, 0x654, UR6 ;  /* 0x000006543f067896 */ /* 0x000fd20008000006 */
[----:B------:R-:W-:Y:S01]  /*3650*/  SYNCS.ARRIVE.TRANS64.RED.A1T0 RZ, [UR6], RZ ;  /* 0x000000ffffff79a7 */ /* 0x000fe20008100406 */
[----:B------:R-:W-:Y:S05]  /*3660*/  @P0 BRA `(.L_x_30) ;  /* 0x0000000000040947 */ /* 0x000fea0003800000 */
[----:B------:R-:W-:Y:S01]  /*3670*/  BPT.TRAP 0x1 ;  /* 0x000000040000795c */ /* 0x000fe20000300000 */
.L_x_30:
[----:B------:R-:W4:Y:S01]  /*3680*/  LDC R35, c[0x0][0x288] ;  /* 0x0000a200ff237b82 */ /* 0x000f220000000800 */
[--C-:B------:R-:W-:Y:S01]  /*3690*/  SHF.R.U32.HI R28, RZ, 0x7, R4.reuse ;  /* 0x00000007ff1c7819 */ /* 0x100fe20000011604 */
[----:B------:R-:W-:Y:S01]  /*36a0*/  IMAD R164, R164, 0x30, RZ ;  /* 0x00000030a4a47824 */ /* 0x000fe200078e02ff */
[----:B------:R-:W-:Y:S01]  /*36b0*/  SHF.R.U32.HI R24, RZ, 0x2, R4 ;  /* 0x00000002ff187819 */ /* 0x000fe20000011604 */
[----:B------:R-:W-:Y:S01]  /*36c0*/  IMAD.SHL.U32 R27, R4, 0x2, RZ ;  /* 0x00000002041b7824 */ /* 0x000fe200078e00ff */
[----:B------:R-:W-:Y:S01]  /*36d0*/  LOP3.LUT R28, R28, 0x1, RZ, 0xc0, !PT ;  /* 0x000000011c1c7812 */ /* 0x000fe200078ec0ff */
[----:B------:R-:W-:Y:S01]  /*36e0*/  ULDC.64 UR6, c[0x0][0x5d0] ;  /* 0x0001740000067ab9 */ /* 0x000fe20000000a00 */
[----:B------:R-:W-:Y:S01]  /*36f0*/  LOP3.LUT R26, R4, 0x60, RZ, 0xc0, !PT ;  /* 0x00000060041a7812 */ /* 0x000fe200078ec0ff */
[C---:B------:R-:W-:Y:S01]  /*3700*/  IMAD R170, R7.reuse, 0x180, RZ ;  /* 0x0000018007aa7824 */ /* 0x040fe200078e02ff */
[----:B------:R-:W-:Y:S01]  /*3710*/  LOP3.LUT R25, R24, 0x7, RZ, 0xc0, !PT ;  /* 0x0000000718197812 */ /* 0x000fe200078ec0ff */
[----:B------:R-:W-:Y:S01]  /*3720*/  IMAD.SHL.U32 R30, R28, 0x40, RZ ;  /* 0x000000401c1e7824 */ /* 0x000fe200078e00ff */
[----:B------:R-:W-:Y:S01]  /*3730*/  SHF.R.U32.HI R92, RZ, 0x1, R26 ;  /* 0x00000001ff5c7819 */ /* 0x000fe2000001161a */
[----:B------:R-:W-:Y:S01]  /*3740*/  ULDC.64 UR10, c[0x0][0x5c8] ;  /* 0x00017200000a7ab9 */ /* 0x000fe20000000a00 */
[----:B------:R-:W-:Y:S01]  /*3750*/  LOP3.LUT R24, R164, 0x6, R27, 0xf8, !PT ;  /* 0x00000006a4187812 */ /* 0x000fe200078ef81b */
[----:B------:R-:W-:Y:S01]  /*3760*/  IMAD.WIDE R26, R7, 0x180, RZ ;  /* 0x00000180071a7825 */ /* 0x000fe200078e02ff */
[----:B------:R-:W-:-:S02]  /*3770*/  LOP3.LUT R29, R30, 0x40, R25, 0xe2, !PT ;  /* 0x000000401e1d7812 */ /* 0x000fc400078ee219 */
[----:B------:R-:W-:Y:S01]  /*3780*/  IADD3 R31, RZ, -R92, -R25 ;  /* 0x8000005cff1f7210 */ /* 0x000fe20007ffe819 */
[----:B------:R-:W-:Y:S01]  /*3790*/  IMAD R7, R27, UR10, RZ ;  /* 0x0000000a1b077c24 */ /* 0x000fe2000f8e02ff */
[----:B------:R-:W-:Y:S01]  /*37a0*/  SHF.R.S32.HI R93, RZ, 0x1f, R6 ;  /* 0x0000001fff5d7819 */ /* 0x000fe20000011406 */
[----:B------:R-:W-:Y:S01]  /*37b0*/  IMAD.MOV.U32 R163, RZ, RZ, -0x1 ;  /* 0xffffffffffa37424 */ /* 0x000fe200078e00ff */
[----:B------:R-:W-:Y:S01]  /*37c0*/  SHF.R.S32.HI R25, RZ, 0x1f, R24 ;  /* 0x0000001fff197819 */ /* 0x000fe20000011418 */
[----:B------:R-:W-:Y:S01]  /*37d0*/  IMAD R31, R28, -0x40, R31 ;  /* 0xffffffc01c1f7824 */ /* 0x000fe200078e021f */
[----:B------:R-:W-:Y:S01]  /*37e0*/  LOP3.LUT R92, R26, R29, R92, 0xfe, !PT ;  /* 0x0000001d1a5c7212 */ /* 0x000fe200078efe5c */
[----:B------:R-:W-:Y:S01]  /*37f0*/  IMAD R33, R93, UR6, RZ ;  /* 0x000000065d217c24 */ /* 0x000fe2000f8e02ff */
[----:B----4-:R-:W-:Y:S01]  /*3800*/  ISETP.GE.AND P0, PT, R164, R35, PT ;  /* 0x00000023a400720c */ /* 0x010fe20003f06270 */
[----:B------:R-:W-:Y:S01]  /*3810*/  IMAD.WIDE.U32 R28, R6, UR6, R24 ;  /* 0x00000006061c7c25 */ /* 0x000fe2000f8e0018 */
[----:B------:R-:W-:Y:S01]  /*3820*/  ULDC UR6, c[0x0][0x284] ;  /* 0x0000a10000067ab9 */ /* 0x000fe20000000800 */
[----:B------:R-:W-:-:S02]  /*3830*/  LOP3.LUT R30, R4, 0x3, RZ, 0xc0, !PT ;  /* 0x00000003041e7812 */ /* 0x000fc400078ec0ff */
[----:B------:R-:W-:Y:S01]  /*3840*/  ISETP.GE.OR P0, PT, R170, UR6, P0 ;  /* 0x00000006aa007c0c */ /* 0x000fe20008706670 */
[----:B------:R-:W-:Y:S01]  /*3850*/  IMAD R33, R6, UR7, R33 ;  /* 0x0000000706217c24 */ /* 0x000fe2000f8e0221 */
[----:B------:R-:W-:Y:S01]  /*3860*/  IADD3 R170, -R170, UR6, R31 ;  /* 0x00000006aaaa7c10 */ /* 0x000fe2000fffe11f */
[----:B------:R-:W-:Y:S02]  /*3870*/  IMAD R169, R30, -0x2, R35 ;  /* 0xfffffffe1ea97824 */ /* 0x000fe400078e0223 */
[----:B------:R-:W-:Y:S02]  /*3880*/  IMAD.IADD R29, R29, 0x1, R33 ;  /* 0x000000011d1d7824 */ /* 0x000fe400078e0221 */
[C---:B------:R-:W-:Y:S02]  /*3890*/  IMAD R7, R92.reuse, UR11, R7 ;  /* 0x0000000b5c077c24 */ /* 0x040fe4000f8e0207 */
[----:B------:R-:W-:-:S04]  /*38a0*/  IMAD.WIDE.U32 R28, R92, UR10, R28 ;  /* 0x0000000a5c1c7c25 */ /* 0x000fc8000f8e001c */
[----:B------:R-:W-:Y:S01]  /*38b0*/  IMAD.IADD R169, R169, 0x1, -R164 ;  /* 0x00000001a9a97824 */ /* 0x000fe200078e0aa4 */
[----:B------:R-:W-:Y:S06]  /*38c0*/  @P0 BRA `(.L_x_32) ;  /* 0x0000007800300947 */ /* 0x000fec0003800000 */
[----:B---3-5:R-:W-:Y:S01]  /*38d0*/  FSETP.NEU.AND P0, PT, R10, RZ, PT ;  /* 0x000000ff0a00720b */ /* 0x028fe20003f0d000 */
[----:B------:R-:W-:Y:S01]  /*38e0*/  BSSY B0, `(.L_x_32) ;  /* 0x000078a000007945 */ /* 0x000fe20003800000 */
[----:B------:R-:W-:-:S11]  /*38f0*/  IMAD.IADD R168, R29, 0x1, R7 ;  /* 0x000000011da87824 */ /* 0x000fd600078e0207 */
[----:B------:R-:W-:Y:S05]  /*3900*/  @!P0 BRA `(.L_x_33) ;  /* 0x0000004800948947 */ /* 0x000fea0003800000 */
[----:B------:R-:W-:Y:S01]  /*3910*/  ISETP.GE.AND P0, PT, R170, 0x9, PT ;  /* 0x00000009aa00780c */ /* 0x000fe20003f06270 */
[----:B------:R-:W-:Y:S01]  /*3920*/  ULDC.64 UR6, c[0x0][0x5b8] ;  /* 0x00016e0000067ab9 */ /* 0x000fe20000000a00 */
[----:B------:R-:W-:Y:S01]  /*3930*/  LOP3.LUT R8, R8, 0xffff7fff, RZ, 0xc0, !PT ;  /* 0xffff7fff08087812 */ /* 0x000fe200078ec0ff */
[----:B------:R-:W-:Y:S01]  /*3940*/  IMAD R93, R93, UR6, RZ ;  /* 0x000000065d5d7c24 */ /* 0x000fe2000f8e02ff */
[C---:B------:R-:W-:Y:S01]  /*3950*/  ISETP.LT.OR P5, PT, R169.reuse, 0x1, !P0 ;  /* 0x00000001a900780c */ /* 0x040fe200047a1670 */
[C---:B------:R-:W-:Y:S01]  /*3960*/  IMAD.WIDE.U32 R24, R6.reuse, UR6, R24 ;  /* 0x0000000606187c25 */ /* 0x040fe2000f8e0018 */
[C---:B------:R-:W-:Y:S01]  /*3970*/  ISETP.LT.OR P4, PT, R169.reuse, 0x2, !P0 ;  /* 0x00000002a900780c */ /* 0x040fe20004781670 */
[----:B------:R-:W-:Y:S01]  /*3980*/  ULDC.64 UR10, c[0x0][0x5a8] ;  /* 0x00016a00000a7ab9 */ /* 0x000fe20000000a00 */
[----:B------:R-:W-:Y:S01]  /*3990*/  ISETP.LT.OR P3, PT, R169, 0x9, !P0 ;  /* 0x00000009a900780c */ /* 0x000fe20004761670 */
[----:B------:R-:W-:Y:S01]  /*39a0*/  IMAD R93, R6, UR7, R93 ;  /* 0x00000007065d7c24 */ /* 0x000fe2000f8e025d */
[----:B------:R-:W-:Y:S01]  /*39b0*/  LOP3.LUT R109, R109, 0xfffeffff, RZ, 0xc0, !PT ;  /* 0xfffeffff6d6d7812 */ /* 0x000fe200078ec0ff */
[----:B------:R-:W-:Y:S01]  /*39c0*/  IMAD.MOV.U32 R6, RZ, RZ, R24 ;  /* 0x000000ffff067224 */ /* 0x000fe200078e0018 */
[----:B------:R-:W-:Y:S01]  /*39d0*/  ULDC.64 UR6, c[0x0][0x5b0] ;  /* 0x00016c0000067ab9 */ /* 0x000fe20000000a00 */
[----:B------:R-:W-:-:S04]  /*39e0*/  IMAD.IADD R7, R25, 0x1, R93 ;  /* 0x0000000119077824 */ /* 0x000fc800078e025d */
[----:B------:R-:W3:Y:S01]  /*39f0*/  @!P5 LDC.64 R74, c[0x0][0x5c0] ;  /* 0x00017000ff4adb82 */ /* 0x000ee20000000a00 */
[----:B------:R-:W-:Y:S01]  /*3a00*/  @P5 LOP3.LUT R109, R109, 0x10000, RZ, 0xfc, !PT ;  /* 0x000100006d6d5812 */ /* 0x000fe200078efcff */
[----:B------:R-:W-:Y:S02]  /*3a10*/  IMAD.WIDE.U32 R24, R92, UR6, R6 ;  /* 0x000000065c187c25 */ /* 0x000fe4000f8e0006 */
[----:B------:R-:W-:Y:S02]  /*3a20*/  @P3 LOP3.LUT R8, R8, 0x8000, RZ, 0xfc, !PT ;  /* 0x0000800008083812 */ /* 0x000fe400078efcff */
[----:B------:R-:W-:Y:S02]  /*3a30*/  LOP3.LUT R109, R109, 0xffff7fff, RZ, 0xc0, !PT ;  /* 0xffff7fff6d6d7812 */ /* 0x000fe400078ec0ff */
[----:B------:R-:W4:Y:S01]  /*3a40*/  @!P4 LDC.64 R32, c[0x0][0x5c0] ;  /* 0x00017000ff20cb82 */ /* 0x000f220000000a00 */
[----:B------:R-:W-:Y:S02]  /*3a50*/  LOP3.LUT R8, R8, 0xffffbfff, RZ, 0xc0, !PT ;  /* 0xffffbfff08087812 */ /* 0x000fe400078ec0ff */
[----:B------:R-:W-:-:S04]  /*3a60*/  @P4 LOP3.LUT R109, R109, 0x8000, RZ, 0xfc, !PT ;  /* 0x000080006d6d4812 */ /* 0x000fc800078efcff */
[----:B------:R-:W-:Y:S01]  /*3a70*/  LOP3.LUT R109, R109, 0x7fffffff, RZ, 0xc0, !PT ;  /* 0x7fffffff6d6d7812 */ /* 0x000fe200078ec0ff */
[----:B------:R-:W5:Y:S01]  /*3a80*/  @!P3 LDC.64 R42, c[0x0][0x5c0] ;  /* 0x00017000ff2abb82 */ /* 0x000f620000000a00 */
[----:B---3--:R-:W-:-:S04]  /*3a90*/  @!P5 IADD3 R74, P1, P2, R28, R74, R15 ;  /* 0x0000004a1c4ad210 */ /* 0x008fc80007a3e00f */
[----:B------:R-:W-:Y:S02]  /*3aa0*/  @!P5 IADD3.X R75, R168, R75, R11, P1, P2 ;  /* 0x0000004ba84bd210 */ /* 0x000fe40000fe440b */
[----:B----4-:R-:W-:-:S04]  /*3ab0*/  @!P4 IADD3 R32, P1, P2, R28, R32, R15 ;  /* 0x000000201c20c210 */ /* 0x010fc80007a3e00f */
[----:B------:R-:W-:Y:S02]  /*3ac0*/  @!P4 IADD3.X R33, R168, R33, R11, P1, P2 ;  /* 0x00000021a821c210 */ /* 0x000fe40000fe440b */
[----:B------:R-:W-:Y:S02]  /*3ad0*/  ISETP.GE.AND P4, PT, R170, 0x81, PT ;  /* 0x00000081aa00780c */ /* 0x000fe40003f86270 */
[----:B-----5:R-:W-:-:S04]  /*3ae0*/  @!P3 IADD3 R42, P1, P2, R28, R42, R15 ;  /* 0x0000002a1c2ab210 */ /* 0x020fc80007a3e00f */
[----:B------:R-:W-:Y:S02]  /*3af0*/  @!P3 IADD3.X R43, R168, R43, R11, P1, P2 ;  /* 0x0000002ba82bb210 */ /* 0x000fe40000fe440b */
[----:B------:R-:W-:-:S13]  /*3b00*/  ISETP.LT.OR P3, PT, R169, 0xa, !P0 ;  /* 0x0000000aa900780c */ /* 0x000fda0004761670 */
[----:B------:R-:W3:Y:S01]  /*3b10*/  @!P3 LDC.64 R40, c[0x0][0x5c0] ;  /* 0x00017000ff28bb82 */ /* 0x000ee20000000a00 */
[----:B------:R-:W-:-:S04]  /*3b20*/  @P3 LOP3.LUT R8, R8, 0x4000, RZ, 0xfc, !PT ;  /* 0x0000400008083812 */ /* 0x000fc800078efcff */
[----:B------:R-:W-:Y:S02]  /*3b30*/  LOP3.LUT R8, R8, 0xffffdfff, RZ, 0xc0, !PT ;  /* 0xffffdfff08087812 */ /* 0x000fe400078ec0ff */
[----:B---3--:R-:W-:-:S04]  /*3b40*/  @!P3 IADD3 R40, P1, P2, R28, R40, R15 ;  /* 0x000000281c28b210 */ /* 0x008fc80007a3e00f */
        /* <DEDUP_REMOVED lines=25> */
[----:B------:R-:W-:-:S04]  /*3ce0*/  ISETP.GE.AND P1, PT, R170, 0x101, PT ;  /* 0x00000101aa00780c */ /* 0x000fc80003f26270 */
[----:B------:R-:W-:Y:S02]  /*3cf0*/  ISETP.LT.OR P5, PT, R169, 0x1, !P1 ;  /* 0x00000001a900780c */ /* 0x000fe40004fa1670 */
[----:B------:R-:W-:-:S11]  /*3d00*/  P2R R171, PR, RZ, 0x2 ;  /* 0x00000002ffab7803 */ /* 0x000fd60000000000 */
        /* <DEDUP_REMOVED lines=55> */
[----:B------:R-:W-:Y:S02]  /*4080*/  @P5 LOP3.LUT R8, R8, 0x1, RZ, 0xfc, !PT ;  /* 0x0000000108085812 */ /* 0x000fe400078efcff */
        /* <DEDUP_REMOVED lines=32> */
[C---:B------:R-:W-:Y:S02]  /*4290*/  ISETP.LT.OR P5, PT, R169.reuse, 0x1a, !P1 ;  /* 0x0000001aa900780c */ /* 0x040fe40004fa1670 */
[----:B------:R-:W-:-:S11]  /*42a0*/  ISETP.LT.OR P1, PT, R169, 0x21, !P0 ;  /* 0x00000021a900780c */ /* 0x000fd60004721670 */
[----:B------:R-:W3:Y:S01]  /*42b0*/  @!P5 LDC.64 R72, c[0x0][0x5c0] ;  /* 0x00017000ff48db82 */ /* 0x000ee20000000a00 */
[----:B------:R-:W-:-:S04]  /*42c0*/  @P5 LOP3.LUT R109, R109, 0x80000, RZ, 0xfc, !PT ;  /* 0x000800006d6d5812 */ /* 0x000fc800078efcff */
[----:B------:R-:W-:-:S04]  /*42d0*/  LOP3.LUT R109, R109, 0xefffffff, RZ, 0xc0, !PT ;  /* 0xefffffff6d6d7812 */ /* 0x000fc800078ec0ff */
[----:B------:R-:W-:-:S04]  /*42e0*/  @P1 LOP3.LUT R109, R109, 0x10000000, RZ, 0xfc, !PT ;  /* 0x100000006d6d1812 */ /* 0x000fc800078efcff */
[----:B------:R-:W-:Y:S02]  /*42f0*/  LOP3.LUT R109, R109, 0xfeffffff, RZ, 0xc0, !PT ;  /* 0xfeffffff6d6d7812 */ /* 0x000fe400078ec0ff */
[----:B---3--:R-:W-:-:S04]  /*4300*/  @!P5 IADD3 R78, P2, P3, R28, R72, R16 ;  /* 0x000000481c4ed210 */ /* 0x008fc80007b5e010 */
[----:B------:R-:W-:Y:S02]  /*4310*/  @!P5 IADD3.X R79, R168, R73, R14, P2, P3 ;  /* 0x00000049a84fd210 */ /* 0x000fe400017e640e */
[----:B------:R-:W3:Y:S02]  /*4320*/  @!P1 LDC.64 R72, c[0x0][0x5c0] ;  /* 0x00017000ff489b82 */ /* 0x000ee40000000a00 */
        /* <DEDUP_REMOVED lines=14> */
[----:B------:R-:W-:Y:S02]  /*4410*/  ISETP.LT.OR P1, PT, R169, 0x2a, !P0 ;  /* 0x0000002aa900780c */ /* 0x000fe40004721670 */
[----:B------:R-:W-:-:S11]  /*4420*/  ISETP.GE.AND P3, PT, R170, 0x89, PT ;  /* 0x00000089aa00780c */ /* 0x000fd60003f66270 */
        /* <DEDUP_REMOVED lines=18> */
[----:B------:R-:W-:Y:S02]  /*4550*/  ISETP.LT.OR P4, PT, R169, 0x1, !P3 ;  /* 0x00000001a900780c */ /* 0x000fe40005f81670 */
[----:B------:R-:W-:-:S09]  /*4560*/  P2R R172, PR, RZ, 0x2 ;  /* 0x00000002ffac7803 */ /* 0x000fd20000000000 */
[----:B------:R-:W3:Y:S02]  /*4570*/  @!P1 LDC.64 R72, c[0x0][0x5c0] ;  /* 0x00017000ff489b82 */ /* 0x000ee40000000a00 */
[----:B------:R-:W-:-:S04]  /*4580*/  @P4 LOP3.LUT R109, R109, 0x40, RZ, 0xfc, !PT ;  /* 0x000000406d6d4812 */ /* 0x000fc800078efcff */
[----:B------:R-:W-:Y:S02]  /*4590*/  LOP3.LUT R109, R109, 0xffffffdf, RZ, 0xc0, !PT ;  /* 0xffffffdf6d6d7812 */ /* 0x000fe400078ec0ff */
[----:B---3--:R-:W-:-:S04]  /*45a0*/  @!P1 IADD3 R72, P0, P2, R28, R72, R13 ;  /* 0x000000481c489210 */ /* 0x008fc80007a1e00d */
[----:B------:R-:W-:Y:S02]  /*45b0*/  @!P1 IADD3.X R73, R168, R73, R12, P0, P2 ;  /* 0x00000049a8499210 */ /* 0x000fe400007e440c */
[----:B------:R-:W-:Y:S02]  /*45c0*/  ISETP.LT.OR P1, PT, R169, 0x2, !P3 ;  /* 0x00000002a900780c */ /* 0x000fe40005f21670 */
[----:B------:R-:W-:-:S04]  /*45d0*/  @!P4 IADD3 R213, P0, P2, R15, R28, R13 ;  /* 0x0000001c0fd5c210 */ /* 0x000fc80007a1e00d */
[----:B------:R-:W-:-:S07]  /*45e0*/  @!P4 IADD3.X R212, R11, R168, R12, P0, P2 ;  /* 0x000000a80bd4c210 */ /* 0x000fce00007e440c */
[----:B------:R-:W-:Y:S02]  /*45f0*/  @!P1 IADD3 R211, P0, P2, R15, R28, R13 ;  /* 0x0000001c0fd39210 */ /* 0x000fe40007a1e00d */
[----:B------:R-:W-:Y:S02]  /*4600*/  @P1 LOP3.LUT R109, R109, 0x20, RZ, 0xfc, !PT ;  /* 0x000000206d6d1812 */ /* 0x000fe400078efcff */
[----:B------:R-:W-:Y:S02]  /*4610*/  @!P1 IADD3.X R210, R11, R168, R12, P0, P2 ;  /* 0x000000a80bd29210 */ /* 0x000fe400007e440c */
[----:B------:R-:W-:Y:S02]  /*4620*/  ISETP.LT.OR P1, PT, R169, 0x9, !P3 ;  /* 0x00000009a900780c */ /* 0x000fe40005f21670 */
[----:B------:R-:W-:-:S11]  /*4630*/  LOP3.LUT R109, R109, 0xffffffef, RZ, 0xc0, !PT ;  /* 0xffffffef6d6d7812 */ /* 0x000fd600078ec0ff */
        /* <DEDUP_REMOVED lines=8> */
[----:B------:R-:W-:Y:S02]  /*46c0*/  ISETP.GE.AND P0, PT, R170, 0x109, PT ;  /* 0x00000109aa00780c */ /* 0x000fe40003f06270 */
[----:B------:R-:W-:Y:S02]  /*46d0*/  LOP3.LUT R109, R109, 0xfffffffb, RZ, 0xc0, !PT ;  /* 0xfffffffb6d6d7812 */ /* 0x000fe400078ec0ff */
[----:B------:R-:W-:-:S02]  /*46e0*/  ISETP.LT.OR P1, PT, R169, 0x1, !P0 ;  /* 0x00000001a900780c */ /* 0x000fc40004721670 */
[----:B------:R-:W-:-:S11]  /*46f0*/  P2R R188, PR, RZ, 0x1 ;  /* 0x00000001ffbc7803 */ /* 0x000fd60000000000 */
        /* <DEDUP_REMOVED lines=14> */
[----:B------:R-:W-:Y:S02]  /*47e0*/  LOP3.LUT R109, R109, 0xffffefff, RZ, 0xc0, !PT ;  /* 0xffffefff6d6d7812 */ /* 0x000fe400078ec0ff */
[----:B------:R-:W-:-:S09]  /*47f0*/  P2R R203, PR, RZ, 0x4 ;  /* 0x00000004ffcb7803 */ /* 0x000fd20000000000 */
[----:B------:R-:W-:-:S04]  /*4800*/  @!P2 IADD3 R197, P4, P3, R15, R28, R16 ;  /* 0x0000001c0fc5a210 */ /* 0x000fc80007b9e010 */
[----:B------:R-:W-:Y:S02]  /*4810*/  @!P2 IADD3.X R198, R11, R168, R14, P4, P3 ;  /* 0x000000a80bc6a210 */ /* 0x000fe400027e640e */
[----:B------:R-:W-:-:S04]  /*4820*/  ISETP.GE.AND P2, PT, R170, 0x89, PT ;  /* 0x00000089aa00780c */ /* 0x000fc80003f46270 */
[----:B------:R-:W-:-:S13]  /*4830*/  ISETP.LT.OR P1, PT, R169, 0x11, !P2 ;  /* 0x00000011a900780c */ /* 0x000fda0005721670 */
        /* <DEDUP_REMOVED lines=28> */
[----:B------:R-:W-:-:S04]  /*4a00*/  ISETP.LT.OR P1, PT, R169, 0x19, !P0 ;  /* 0x00000019a900780c */ /* 0x000fc80004721670 */
[----:B------:R-:W-:-:S09]  /*4a10*/  P2R R187, PR, RZ, 0x2 ;  /* 0x00000002ffbb7803 */ /* 0x000fd20000000000 */
[----:B------:R-:W-:-:S04]  /*4a20*/  @!P1 IADD3 R185, P4, P3, R15, R28, R16 ;  /* 0x0000001c0fb99210 */ /* 0x000fc80007b9e010 */
[----:B------:R-:W-:Y:S02]  /*4a30*/  @!P1 IADD3.X R186, R11, R168, R14, P4, P3 ;  /* 0x000000a80bba9210 */ /* 0x000fe400027e640e */
[----:B------:R-:W-:Y:S02]  /*4a40*/  ISETP.LT.OR P3, PT, R169, 0x1a, !P0 ;  /* 0x0000001aa900780c */ /* 0x000fe40004761670 */
[----:B------:R-:W-:Y:S02]  /*4a50*/  LOP3.LUT P1, RZ, R109, 0x10000, RZ, 0xc0, !PT ;  /* 0x000100006dff7812 */ /* 0x000fe4000782c0ff */
[----:B------:R-:W-:-:S09]  /*4a60*/  P2R R191, PR, RZ, 0x8 ;  /* 0x00000008ffbf7803 */ /* 0x000fd20000000000 */
[----:B------:R-:W-:-:S04]  /*4a70*/  @!P3 IADD3 R189, P5, P4, R15, R28, R16 ;  /* 0x0000001c0fbdb210 */ /* 0x000fc80007cbe010 */
[----:B------:R-:W-:Y:S02]  /*4a80*/  @!P3 IADD3.X R190, R11, R168, R14, P5, P4 ;  /* 0x000000a80bbeb210 */ /* 0x000fe40002fe840e */
[----:B------:R-:W-:-:S04]  /*4a90*/  ISETP.LT.OR P4, PT, R169, 0x21, !P2 ;  /* 0x00000021a900780c */ /* 0x000fc80005781670 */
[----:B------:R-:W-:-:S09]  /*4aa0*/  P2R R194, PR, RZ, 0x10 ;  /* 0x00000010ffc27803 */ /* 0x000fd20000000000 */
[----:B------:R-:W-:-:S04]  /*4ab0*/  @!P4 IADD3 R193, P6, P5, R15, R28, R13 ;  /* 0x0000001c0fc1c210 */ /* 0x000fc80007dde00d */
[----:B------:R-:W-:Y:S02]  /*4ac0*/  @!P4 IADD3.X R192, R11, R168, R12, P6, P5 ;  /* 0x000000a80bc0c210 */ /* 0x000fe400037ea40c */
[----:B------:R-:W-:-:S13]  /*4ad0*/  ISETP.LT.OR P5, PT, R169, 0x22, !P2 ;  /* 0x00000022a900780c */ /* 0x000fda00057a1670 */
[----:B------:R-:W-:-:S04]  /*4ae0*/  @!P5 IADD3 R195, P0, P6, R15, R28, R13 ;  /* 0x0000001c0fc3d210 */ /* 0x000fc80007e1e00d */
[----:B------:R-:W-:Y:S02]  /*4af0*/  @!P5 IADD3.X R196, R11, R168, R12, P0, P6 ;  /* 0x000000a80bc4d210 */ /* 0x000fe400007ec40c */
[----:B01----:R-:W-:-:S05]  /*4b00*/  IADD3 R165, P6, R92, 0x8, RZ ;  /* 0x000000085ca57810 */ /* 0x003fca0007fde0ff */
[----:B------:R-:W-:Y:S01]  /*4b10*/  IMAD.X R164, RZ, RZ, R27, P6 ;  /* 0x000000ffffa47224 */ /* 0x000fe200030e061b */
[----:B------:R-:W-:-:S03]  /*4b20*/  IADD3 R95, P6, R92, 0x80, RZ ;  /* 0x000000805c5f7810 */ /* 0x000fc60007fde0ff */
[----:B------:R-:W-:Y:S02]  /*4b30*/  IMAD R164, R164, UR6, RZ ;  /* 0x00000006a4a47c24 */ /* 0x000fe4000f8e02ff */
        /* <DEDUP_REMOVED lines=10> */
[----:B------:R-:W-:Y:S01]  /*4be0*/  IADD3 R166, P6, R24, UR10, RZ ;  /* 0x0000000a18a67c10 */ /* 0x000fe2000ffde0ff */
[----:B------:R-:W-:Y:S02]  /*4bf0*/  IMAD R27, R27, UR6, RZ ;  /* 0x000000061b1b7c24 */ /* 0x000fe4000f8e02ff */
[----:B------:R-:W-:Y:S02]  /*4c00*/  IMAD R214, R214, UR6, RZ ;  /* 0x00000006d6d67c24 */ /* 0x000fe4000f8e02ff */
[----:B------:R-:W-:-:S05]  /*4c10*/  IMAD R27, R92, UR7, R27 ;  /* 0x000000075c1b7c24 */ /* 0x000fca000f8e021b */
[----:B------:R-:W-:Y:S01]  /*4c20*/  IADD3.X R167, R25, UR11, R27, P6, !PT ;  /* 0x0000000b19a77c10 */ /* 0x000fe2000b7fe41b */
[----:B------:R-:W-:-:S04]  /*4c30*/  IMAD.WIDE.U32 R24, R165, UR6, R6 ;  /* 0x00000006a5187c25 */ /* 0x000fc8000f8e0006 */
[----:B------:R-:W-:Y:S01]  /*4c40*/  IMAD R165, R165, UR7, R164 ;  /* 0x00000007a5a57c24 */ /* 0x000fe2000f8e02a4 */
[----:B------:R-:W-:-:S04]  /*4c50*/  IADD3 R164, P6, R24, UR10, RZ ;  /* 0x0000000a18a47c10 */ /* 0x000fc8000ffde0ff */
        /* <DEDUP_REMOVED lines=11> */
[----:B------:R-:W-:Y:S01]  /*4d10*/  IADD3 R26, P6, R24, UR10, RZ ;  /* 0x0000000a181a7c10 */ /* 0x000fe2000ffde0ff */
[----:B------:R-:W-:-:S03]  /*4d20*/  IMAD.WIDE.U32 R6, R215, UR6, R6 ;  /* 0x00000006d7067c25 */ /* 0x000fc6000f8e0006 */
[----:B------:R-:W-:Y:S01]  /*4d30*/  IADD3.X R27, R25, UR11, R217, P6, !PT ;  /* 0x0000000b191b7c10 */ /* 0x000fe2000b7fe4d9 */
[----:B------:R-:W-:Y:S01]  /*4d40*/  IMAD R215, R215, UR7, R214 ;  /* 0x00000007d7d77c24 */ /* 0x000fe2000f8e02d6 */
[----:B------:R-:W-:-:S04]  /*4d50*/  IADD3 R24, P6, R6, UR10, RZ ;  /* 0x0000000a06187c10 */ /* 0x000fc8000ffde0ff */
[----:B------:R-:W-:Y:S02]  /*4d60*/  IADD3.X R25, R7, UR11, R215, P6, !PT ;  /* 0x0000000b07197c10 */ /* 0x000fe4000b7fe4d7 */
[----:B------:R-:W-:-:S04]  /*4d70*/  ISETP.GE.AND P6, PT, R170, 0x1, PT ;  /* 0x00000001aa00780c */ /* 0x000fc80003fc6270 */
[----:B------:R-:W-:-:S13]  /*4d80*/  ISETP.LT.OR P0, PT, R169, 0x1, !P6 ;  /* 0x00000001a900780c */ /* 0x000fda0007701670 */
[----:B------:R-:W0:Y:S02]  /*4d90*/  @!P0 LDC.64 R6, c[0x0][0x5c0] ;  /* 0x00017000ff068b82 */ /* 0x000e240000000a00 */
[----:B0-----:R-:W-:Y:S02]  /*4da0*/  @!P0 IADD3 R214, P2, R28, R6, RZ ;  /* 0x000000061cd68210 */ /* 0x001fe40007f5e0ff */
[----:B------:R-:W-:-:S03]  /*4db0*/  PRMT R6, RZ, 0x7610, R6 ;  /* 0x00007610ff067816 */ /* 0x000fc60000000006 */
[----:B------:R-:W-:Y:S01]  /*4dc0*/  @!P0 IMAD.X R215, R168, 0x1, R7, P2 ;  /* 0x00000001a8d78824 */ /* 0x000fe200010e0607 */
[----:B------:R-:W-:Y:S02]  /*4dd0*/  LOP3.LUT P2, RZ, R109, 0x8000, RZ, 0xc0, !PT ;  /* 0x000080006dff7812 */ /* 0x000fe4000784c0ff */
[----:B------:R-:W3:Y:S02]  /*4de0*/  @!P0 LDG.E.U8 R6, desc[UR26][R166.64] ;  /* 0x0000001aa6068981 */ /* 0x000ee4000c1e1100 */
[----:B---3--:R-:W-:-:S04]  /*4df0*/  LOP3.LUT R6, R6, 0xff, RZ, 0xc0, !PT ;  /* 0x000000ff06067812 */ /* 0x008fc800078ec0ff */
[----:B------:R-:W-:-:S05]  /*4e00*/  F2FP.F16.E4M3.UNPACK_B R6, R6 ;  /* 0x00000006ff06723e */ /* 0x000fca00020006ff */
[----:B------:R-:W-:-:S05]  /*4e10*/  HADD2.F32 R7, -RZ, R6.H0_H0 ;  /* 0x20000006ff077230 */ /* 0x000fca0000004100 */
[----:B------:R-:W-:-:S04]  /*4e20*/  FMUL R6, R7, R10 ;  /* 0x0000000a07067220 */ /* 0x000fc80000400000 */
[----:B--2---:R-:W-:Y:S01]  /*4e30*/  FFMA R6, R107, R9, R6 ;  /* 0x000000096b067223 */ /* 0x004fe20000000006 */
[----:B------:R-:W-:-:S04]  /*4e40*/  PRMT R107, RZ, 0x7610, R107 ;  /* 0x00007610ff6b7816 */ /* 0x000fc8000000006b */
[----:B------:R-:W-:-:S05]  /*4e50*/  F2FP.SATFINITE.E4M3.F32.PACK_AB_MERGE_C R217, RZ, R6, RZ ;  /* 0x00000006ffd9723e */ /* 0x000fca00048070ff */
[----:B------:R0:W-:Y:S01]  /*4e60*/  @!P0 STG.E.U8 desc[UR26][R214.64], R217 ;  /* 0x000000d9d6008986 */ /* 0x0001e2000c10111a */
[----:B------:R-:W-:-:S13]  /*4e70*/  ISETP.LT.OR P0, PT, R169, 0x2, !P6 ;  /* 0x00000002a900780c */ /* 0x000fda0007701670 */
[----:B------:R-:W2:Y:S01]  /*4e80*/  @!P0 LDG.E.U8 R107, desc[UR26][R166.64+0x1] ;  /* 0x0000011aa66b8981 */ /* 0x000ea2000c1e1100 */
[----:B------:R-:W1:Y:S02]  /*4e90*/  @!P0 LDC.64 R6, c[0x0][0x5c0] ;  /* 0x00017000ff068b82 */ /* 0x000e640000000a00 */
[----:B-1----:R-:W-:-:S05]  /*4ea0*/  @!P0 IADD3 R6, P3, R28, R6, RZ ;  /* 0x000000061c068210 */ /* 0x002fca0007f7e0ff */
[----:B------:R-:W-:Y:S01]  /*4eb0*/  @!P0 IMAD.X R7, R168, 0x1, R7, P3 ;  /* 0x00000001a8078824 */ /* 0x000fe200018e0607 */
[----:B--2---:R-:W-:-:S04]  /*4ec0*/  LOP3.LUT R107, R107, 0xff, RZ, 0xc0, !PT ;  /* 0x000000ff6b6b7812 */ /* 0x004fc800078ec0ff */
[----:B------:R-:W-:-:S05]  /*4ed0*/  F2FP.F16.E4M3.UNPACK_B R107, R107 ;  /* 0x0000006bff6b723e */ /* 0x000fca00020006ff */
[----:B------:R-:W-:-:S05]  /*4ee0*/  HADD2.F32 R107, -RZ, R107.H0_H0 ;  /* 0x2000006bff6b7230 */ /* 0x000fca0000004100 */
[----:B------:R-:W-:-:S04]  /*4ef0*/  FMUL R107, R107, R10 ;  /* 0x0000000a6b6b7220 */ /* 0x000fc80000400000 */
[----:B------:R-:W-:Y:S01]  /*4f00*/  FFMA R107, R106, R9, R107 ;  /* 0x000000096a6b7223 */ /* 0x000fe2000000006b */
[----:B------:R-:W-:-:S04]  /*4f10*/  PRMT R106, RZ, 0x7610, R106 ;  /* 0x00007610ff6a7816 */ /* 0x000fc8000000006a */
[----:B0-----:R-:W-:-:S05]  /*4f20*/  F2FP.SATFINITE.E4M3.F32.PACK_AB_MERGE_C R215, RZ, R107, RZ ;  /* 0x0000006bffd7723e */ /* 0x001fca00048070ff */
[----:B------:R0:W-:Y:S04]  /*4f30*/  @!P0 STG.E.U8 desc[UR26][R6.64+0x1], R215 ;  /* 0x000001d706008986 */ /* 0x0001e8000c10111a */
[----:B------:R-:W2:Y:S02]  /*4f40*/  @!P1 LDG.E.U8 R106, desc[UR26][R164.64] ;  /* 0x0000001aa46a9981 */ /* 0x000ea4000c1e1100 */
[----:B--2---:R-:W-:-:S04]  /*4f50*/  LOP3.LUT R106, R106, 0xff, RZ, 0xc0, !PT ;  /* 0x000000ff6a6a7812 */ /* 0x004fc800078ec0ff */
[----:B------:R-:W-:-:S05]  /*4f60*/  F2FP.F16.E4M3.UNPACK_B R106, R106 ;  /* 0x0000006aff6a723e */ /* 0x000fca00020006ff */
[----:B------:R-:W-:-:S05]  /*4f70*/  HADD2.F32 R107, -RZ, R106.H0_H0 ;  /* 0x2000006aff6b7230 */ /* 0x000fca0000004100 */
[----:B------:R-:W-:-:S04]  /*4f80*/  FMUL R106, R107, R10 ;  /* 0x0000000a6b6a7220 */ /* 0x000fc80000400000 */
[----:B------:R-:W-:Y:S01]  /*4f90*/  FFMA R106, R101, R9, R106 ;  /* 0x00000009656a7223 */ /* 0x000fe2000000006a */
[----:B------:R-:W-:-:S04]  /*4fa0*/  PRMT R101, RZ, 0x7610, R101 ;  /* 0x00007610ff657816 */ /* 0x000fc80000000065 */
[----:B------:R-:W-:-:S05]  /*4fb0*/  F2FP.SATFINITE.E4M3.F32.PACK_AB_MERGE_C R107, RZ, R106, RZ ;  /* 0x0000006aff6b723e */ /* 0x000fca00048070ff */
[----:B------:R1:W-:Y:S04]  /*4fc0*/  @!P1 STG.E.U8 desc[UR26][R74.64], R107 ;  /* 0x0000006b4a009986 */ /* 0x0003e8000c10111a */
[----:B------:R-:W2:Y:S01]  /*4fd0*/  @!P2 LDG.E.U8 R101, desc[UR26][R164.64+0x1] ;  /* 0x0000011aa465a981 */ /* 0x000ea2000c1e1100 */
[----:B------:R-:W-:-:S13]  /*4fe0*/  ISETP.LT.OR P0, PT, R169, 0x9, !P6 ;  /* 0x00000009a900780c */ /* 0x000fda0007701670 */
[----:B0-----:R-:W1:Y:S02]  /*4ff0*/  @!P0 LDC.64 R6, c[0x0][0x5c0] ;  /* 0x00017000ff068b82 */ /* 0x001e640000000a00 */
[----:B-1----:R-:W-:Y:S02]  /*5000*/  @!P0 IADD3 R74, P1, R28, R6, RZ ;  /* 0x000000061c4a8210 */ /* 0x002fe40007f3e0ff */
[----:B------:R-:W-:Y:S02]  /*5010*/  PRMT R6, RZ, 0x7610, R6 ;  /* 0x00007610ff067816 */ /* 0x000fe40000000006 */
[----:B--2---:R-:W-:-:S04]  /*5020*/  LOP3.LUT R101, R101, 0xff, RZ, 0xc0, !PT ;  /* 0x000000ff65657812 */ /* 0x004fc800078ec0ff */
[----:B------:R-:W-:-:S05]  /*5030*/  F2FP.F16.E4M3.UNPACK_B R101, R101 ;  /* 0x00000065ff65723e */ /* 0x000fca00020006ff */
[----:B------:R-:W-:-:S05]  /*5040*/  HADD2.F32 R101, -RZ, R101.H0_H0 ;  /* 0x20000065ff657230 */ /* 0x000fca0000004100 */
[----:B------:R-:W-:-:S04]  /*5050*/  FMUL R101, R101, R10 ;  /* 0x0000000a65657220 */ /* 0x000fc80000400000 */
[----:B------:R-:W-:-:S05]  /*5060*/  FFMA R101, R108, R9, R101 ;  /* 0x000000096c657223 */ /* 0x000fca0000000065 */
[----:B------:R-:W-:-:S05]  /*5070*/  F2FP.SATFINITE.E4M3.F32.PACK_AB_MERGE_C R101, RZ, R101, RZ ;  /* 0x00000065ff65723e */ /* 0x000fca00048070ff */
[----:B------:R0:W-:Y:S04]  /*5080*/  @!P2 STG.E.U8 desc[UR26][R32.64+0x1], R101 ;  /* 0x000001652000a986 */ /* 0x0001e8000c10111a */
[----:B------:R-:W2:Y:S01]  /*5090*/  @!P0 LDG.E.U8 R6, desc[UR26][R166.64+0x8] ;  /* 0x0000081aa6068981 */ /* 0x000ea2000c1e1100 */
[----:B------:R-:W-:Y:S01]  /*50a0*/  @!P0 IMAD.X R75, R168, 0x1, R7, P1 ;  /* 0x00000001a84b8824 */ /* 0x000fe200008e0607 */
[----:B------:R-:W-:Y:S02]  /*50b0*/  ISETP.LT.OR P1, PT, R169, 0xa, !P6 ;  /* 0x0000000aa900780c */ /* 0x000fe40007721670 */
[----:B0-----:R-:W-:Y:S02]  /*50c0*/  PRMT R32, RZ, 0x7610, R32 ;  /* 0x00007610ff207816 */ /* 0x001fe40000000020 */
[----:B--2---:R-:W-:-:S04]  /*50d0*/  LOP3.LUT R6, R6, 0xff, RZ, 0xc0, !PT ;  /* 0x000000ff06067812 */ /* 0x004fc800078ec0ff */
[----:B------:R-:W-:-:S05]  /*50e0*/  F2FP.F16.E4M3.UNPACK_B R6, R6 ;  /* 0x00000006ff06723e */ /* 0x000fca00020006ff */
[----:B------:R-:W-:-:S05]  /*50f0*/  HADD2.F32 R7, -RZ, R6.H0_H0 ;  /* 0x20000006ff077230 */ /* 0x000fca0000004100 */
[----:B------:R-:W-:-:S04]  /*5100*/  FMUL R6, R7, R10 ;  /* 0x0000000a07067220 */ /* 0x000fc80000400000 */
[----:B------:R-:W-:-:S05]  /*5110*/  FFMA R6, R127, R9, R6 ;  /* 0x000000097f067223 */ /* 0x000fca0000000006 */
[----:B------:R-:W-:Y:S02]  /*5120*/  F2FP.SATFINITE.E4M3.F32.PACK_AB_MERGE_C R101, RZ, R6, RZ ;  /* 0x00000006ff65723e */ /* 0x000fe400048070ff */
[----:B------:R-:W0:Y:S03]  /*5130*/  @!P1 LDC.64 R6, c[0x0][0x5c0] ;  /* 0x00017000ff069b82 */ /* 0x000e260000000a00 */
[----:B------:R1:W-:Y:S04]  /*5140*/  @!P0 STG.E.U8 desc[UR26][R74.64+0x8], R101 ;  /* 0x000008654a008986 */ /* 0x0003e8000c10111a */
[----:B------:R-:W2:Y:S01]  /*5150*/  @!P1 LDG.E.U8 R32, desc[UR26][R166.64+0x9] ;  /* 0x0000091aa6209981 */ /* 0x000ea2000c1e1100 */
[----:B------:R-:W-:-:S02]  /*5160*/  LOP3.LUT P4, RZ, R8, 0x8000, RZ, 0xc0, !PT ;  /* 0x0000800008ff7812 */ /* 0x000fc4000788c0ff */
[----:B0-----:R-:W-:-:S05]  /*5170*/  @!P1 IADD3 R6, P0, R28, R6, RZ ;  /* 0x000000061c069210 */ /* 0x001fca0007f1e0ff */
[----:B------:R-:W-:Y:S01]  /*5180*/  @!P1 IMAD.X R7, R168, 0x1, R7, P0 ;  /* 0x00000001a8079824 */ /* 0x000fe200000e0607 */
[----:B--2---:R-:W-:-:S04]  /*5190*/  LOP3.LUT R32, R32, 0xff, RZ, 0xc0, !PT ;  /* 0x000000ff20207812 */ /* 0x004fc800078ec0ff */
[----:B------:R-:W-:-:S05]  /*51a0*/  F2FP.F16.E4M3.UNPACK_B R32, R32 ;  /* 0x00000020ff20723e */ /* 0x000fca00020006ff */
[----:B------:R-:W-:-:S05]  /*51b0*/  HADD2.F32 R33, -RZ, R32.H0_H0 ;  /* 0x20000020ff217230 */ /* 0x000fca0000004100 */
[----:B------:R-:W-:-:S04]  /*51c0*/  FMUL R33, R33, R10 ;  /* 0x0000000a21217220 */ /* 0x000fc80000400000 */
[----:B------:R-:W-:Y:S01]  /*51d0*/  FFMA R33, R122, R9, R33 ;  /* 0x000000097a217223 */ /* 0x000fe20000000021 */
[----:B------:R-:W-:-:S04]  /*51e0*/  PRMT R32, RZ, 0x7610, R32 ;  /* 0x00007610ff207816 */ /* 0x000fc80000000020 */
[----:B-1----:R-:W-:-:S05]  /*51f0*/  F2FP.SATFINITE.E4M3.F32.PACK_AB_MERGE_C R75, RZ, R33, RZ ;  /* 0x00000021ff4b723e */ /* 0x002fca00048070ff */
[----:B------:R0:W-:Y:S04]  /*5200*/  @!P1 STG.E.U8 desc[UR26][R6.64+0x9], R75 ;  /* 0x0000094b06009986 */ /* 0x0001e8000c10111a */
[----:B------:R-:W2:Y:S01]  /*5210*/  @!P4 LDG.E.U8 R32, desc[UR26][R164.64+0x8] ;  /* 0x0000081aa420c981 */ /* 0x000ea2000c1e1100 */
[----:B------:R-:W-:Y:S02]  /*5220*/  LOP3.LUT P3, RZ, R8, 0x4000, RZ, 0xc0, !PT ;  /* 0x0000400008ff7812 */ /* 0x000fe4000786c0ff */
[----:B--2---:R-:W-:-:S04]  /*5230*/  LOP3.LUT R32, R32, 0xff, RZ, 0xc0, !PT ;  /* 0x000000ff20207812 */ /* 0x004fc800078ec0ff */
[----:B------:R-:W-:-:S05]  /*5240*/  F2FP.F16.E4M3.UNPACK_B R32, R32 ;  /* 0x00000020ff20723e */ /* 0x000fca00020006ff */
[----:B------:R-:W-:-:S05]  /*5250*/  HADD2.F32 R33, -RZ, R32.H0_H0 ;  /* 0x20000020ff217230 */ /* 0x000fca0000004100 */
[----:B------:R-:W-:-:S04]  /*5260*/  FMUL R32, R33, R10 ;  /* 0x0000000a21207220 */ /* 0x000fc80000400000 */
[----:B------:R-:W-:-:S05]  /*5270*/  FFMA R32, R119, R9, R32 ;  /* 0x0000000977207223 */ /* 0x000fca0000000020 */
[----:B------:R-:W-:Y:S02]  /*5280*/  F2FP.SATFINITE.E4M3.F32.PACK_AB_MERGE_C R33, RZ, R32, RZ ;  /* 0x00000020ff21723e */ /* 0x000fe400048070ff */
[----:B------:R-:W-:-:S03]  /*5290*/  PRMT R32, RZ, 0x7610, R32 ;  /* 0x00007610ff207816 */ /* 0x000fc60000000020 */
[----:B------:R1:W-:Y:S04]  /*52a0*/  @!P4 STG.E.U8 desc[UR26][R42.64+0x8], R33 ;  /* 0x000008212a00c986 */ /* 0x0003e8000c10111a */
[----:B------:R-:W2:Y:S01]  /*52b0*/  @!P3 LDG.E.U8 R32, desc[UR26][R164.64+0x9] ;  /* 0x0000091aa420b981 */ /* 0x000ea2000c1e1100 */
[----:B------:R-:W-:Y:S02]  /*52c0*/  LOP3.LUT P0, RZ, R8, 0x2000, RZ, 0xc0, !PT ;  /* 0x0000200008ff7812 */ /* 0x000fe4000780c0ff */
[----:B0-----:R-:W-:Y:S02]  /*52d0*/  PRMT R6, RZ, 0x7610, R6 ;  /* 0x00007610ff067816 */ /* 0x001fe40000000006 */
        /* <DEDUP_REMOVED lines=14> */
[----:B-1----:R-:W-:Y:S02]  /*53c0*/  F2FP.SATFINITE.E4M3.F32.PACK_AB_MERGE_C R33, RZ, R6, RZ ;  /* 0x00000006ff21723e */ /* 0x002fe400048070ff */
[----:B------:R-:W-:-:S03]  /*53d0*/  PRMT R6, RZ, 0x7610, R6 ;  /* 0x00007610ff067816 */ /* 0x000fc60000000006 */
        /* <DEDUP_REMOVED lines=8> */
[----:B0-----:R-:W-:Y:S02]  /*5460*/  F2FP.SATFINITE.E4M3.F32.PACK_AB_MERGE_C R41, RZ, R7, RZ ;  /* 0x00000007ff29723e */ /* 0x001fe400048070ff */
[----:B------:R-:W0:Y:S03]  /*5470*/  @!P2 LDC.64 R6, c[0x0][0x5c0] ;  /* 0x00017000ff06ab82 */ /* 0x000e260000000a00 */
[----:B------:R2:W-:Y:S01]  /*5480*/  @!P1 STG.E.U8 desc[UR26][R30.64+0x1], R41 ;  /* 0x000001291e009986 */ /* 0x0005e2000c10111a */
[----:B0-----:R-:W-:Y:S02]  /*5490*/  @!P2 IADD3 R32, P1, R213, R6, RZ ;  /* 0x00000006d520a210 */ /* 0x001fe40007f3e0ff */
[----:B------:R-:W-:-:S06]  /*54a0*/  PRMT R6, RZ, 0x7610, R6 ;  /* 0x00007610ff067816 */ /* 0x000fcc0000000006 */
[----:B------:R-:W3:Y:S01]  /*54b0*/  @!P2 LDG.E.U8 R6, desc[UR26][R92.64] ;  /* 0x0000001a5c06a981 */ /* 0x000ee2000c1e1100 */
[----:B-1----:R-:W-:Y:S01]  /*54c0*/  @!P2 IMAD.X R33, R212, 0x1, R7, P1 ;  /* 0x00000001d421a824 */ /* 0x002fe200008e0607 */
[----:B------:R-:W-:Y:S02]  /*54d0*/  LOP3.LUT P3, RZ, R109, 0x20, RZ, 0xc0, !PT ;  /* 0x000000206dff7812 */ /* 0x000fe4000786c0ff */
[----:B--2---:R-:W-:Y:S02]  /*54e0*/  PRMT R30, RZ, 0x7610, R30 ;  /* 0x00007610ff1e7816 */ /* 0x004fe4000000001e */
[----:B---3--:R-:W-:-:S04]  /*54f0*/  LOP3.LUT R6, R6, 0xff, RZ, 0xc0, !PT ;  /* 0x000000ff06067812 */ /* 0x008fc800078ec0ff */
        /* <DEDUP_REMOVED lines=31> */
[----:B--2---:R-:W-:-:S04]  /*56f0*/  LOP3.LUT R30, R30, 0xff, RZ, 0xc0, !PT ;  /* 0x000000ff1e1e7812 */ /* 0x004fc800078ec0ff */
[----:B------:R-:W-:-:S05]  /*5700*/  F2FP.F16.E4M3.UNPACK_B R30, R30 ;  /* 0x0000001eff1e723e */ /* 0x000fca00020006ff */
[----:B0-----:R-:W-:-:S05]  /*5710*/  HADD2.F32 R7, -RZ, R30.H0_H0 ;  /* 0x2000001eff077230 */ /* 0x001fca0000004100 */
[----:B------:R-:W-:-:S04]  /*5720*/  FMUL R7, R7, R10 ;  /* 0x0000000a07077220 */ /* 0x000fc80000400000 */
[----:B------:R-:W-:-:S05]  /*5730*/  FFMA R7, R146, R9, R7 ;  /* 0x0000000992077223 */ /* 0x000fca0000000007 */
[----:B------:R-:W-:Y:S02]  /*5740*/  F2FP.SATFINITE.E4M3.F32.PACK_AB_MERGE_C R33, RZ, R7, RZ ;  /* 0x00000007ff21723e */ /* 0x000fe400048070ff */
[----:B------:R-:W0:Y:S03]  /*5750*/  @!P2 LDC.64 R6, c[0x0][0x5c0] ;  /* 0x00017000ff06ab82 */ /* 0x000e260000000a00 */
[----:B------:R-:W-:Y:S01]  /*5760*/  @!P1 STG.E.U8 desc[UR26][R58.64+0x9], R33 ;  /* 0x000009213a009986 */ /* 0x000fe2000c10111a */
[----:B0-----:R-:W-:Y:S02]  /*5770*/  @!P2 IADD3 R30, P1, R209, R6, RZ ;  /* 0x00000006d11ea210 */ /* 0x001fe40007f3e0ff */
[----:B------:R-:W-:-:S06]  /*5780*/  PRMT R6, RZ, 0x7610, R6 ;  /* 0x00007610ff067816 */ /* 0x000fcc0000000006 */
[----:B------:R-:W2:Y:S01]  /*5790*/  @!P2 LDG.E.U8 R6, desc[UR26][R92.64+0x8] ;  /* 0x0000081a5c06a981 */ /* 0x000ea2000c1e1100 */
[----:B-1----:R-:W-:Y:S01]  /*57a0*/  @!P2 IMAD.X R31, R208, 0x1, R7, P1 ;  /* 0x00000001d01fa824 */ /* 0x002fe200008e0607 */
[----:B------:R-:W-:Y:S02]  /*57b0*/  LOP3.LUT P3, RZ, R109, 0x8, RZ, 0xc0, !PT ;  /* 0x000000086dff7812 */ /* 0x000fe4000786c0ff */
[----:B------:R-:W-:Y:S02]  /*57c0*/  PRMT R32, RZ, 0x7610, R32 ;  /* 0x00007610ff207816 */ /* 0x000fe40000000020 */
        /* <DEDUP_REMOVED lines=10> */
[----:B-1----:R-:W-:Y:S02]  /*5870*/  PRMT R30, RZ, 0x7610, R30 ;  /* 0x00007610ff1e7816 */ /* 0x002fe4000000001e */
[----:B0-----:R-:W-:-:S05]  /*5880*/  @!P3 IADD3 R6, P4, R207, R6, RZ ;  /* 0x00000006cf06b210 */ /* 0x001fca0007f9e0ff */
[----:B------:R-:W-:Y:S01]  /*5890*/  @!P3 IMAD.X R7, R206, 0x1, R7, P4 ;  /* 0x00000001ce07b824 */ /* 0x000fe200020e0607 */
        /* <DEDUP_REMOVED lines=72> */
[----:B------:R2:W-:Y:S01]  /*5d20*/  @!P0 STG.E.U8 desc[UR26][R36.64+0x9], R33 ;  /* 0x0000092124008986 */ /* 0x0005e2000c10111a */
[----:B0-----:R-:W-:Y:S02]  /*5d30*/  @!P1 IADD3 R30, P0, R199, R6, RZ ;  /* 0x00000006c71e9210 */ /* 0x001fe40007f1e0ff */
[----:B------:R-:W-:-:S06]  /*5d40*/  PRMT R6, RZ, 0x7610, R6 ;  /* 0x00007610ff067816 */ /* 0x000fcc0000000006 */
[----:B------:R-:W3:Y:S01]  /*5d50*/  @!P1 LDG.E.U8 R6, desc[UR26][R24.64+0x8] ;  /* 0x0000081a18069981 */ /* 0x000ee2000c1e1100 */
[----:B-1----:R-:W-:Y:S01]  /*5d60*/  @!P1 IMAD.X R31, R200, 0x1, R7, P0 ;  /* 0x00000001c81f9824 */ /* 0x002fe200000e0607 */
[----:B------:R-:W-:Y:S02]  /*5d70*/  ISETP.NE.AND P2, PT, R203, RZ, PT ;  /* 0x000000ffcb00720c */ /* 0x000fe40003f45270 */
[----:B---3--:R-:W-:-:S04]  /*5d80*/  LOP3.LUT R6, R6, 0xff, RZ, 0xc0, !PT ;  /* 0x000000ff06067812 */ /* 0x008fc800078ec0ff */
[----:B------:R-:W-:-:S05]  /*5d90*/  F2FP.F16.E4M3.UNPACK_B R6, R6 ;  /* 0x00000006ff06723e */ /* 0x000fca00020006ff */
[----:B------:R-:W-:-:S05]  /*5da0*/  HADD2.F32 R7, -RZ, R6.H0_H0 ;  /* 0x20000006ff077230 */ /* 0x000fca0000004100 */
        /* <DEDUP_REMOVED lines=8> */
[----:B--2---:R-:W-:Y:S01]  /*5e30*/  @!P2 IMAD.X R33, R198, 0x1, R7, P0 ;  /* 0x00000001c621a824 */ /* 0x004fe200000e0607 */
[----:B---3--:R-:W-:-:S04]  /*5e40*/  LOP3.LUT R6, R6, 0xff, RZ, 0xc0, !PT ;  /* 0x000000ff06067812 */ /* 0x008fc800078ec0ff */
[----:B------:R-:W-:-:S05]  /*5e50*/  F2FP.F16.E4M3.UNPACK_B R6, R6 ;  /* 0x00000006ff06723e */ /* 0x000fca00020006ff */
[----:B------:R-:W-:-:S05]  /*5e60*/  HADD2.F32 R7, -RZ, R6.H0_H0 ;  /* 0x20000006ff077230 */ /* 0x000fca0000004100 */
[----:B------:R-:W-:-:S04]  /*5e70*/  FMUL R7, R7, R10 ;  /* 0x0000000a07077220 */ /* 0x000fc80000400000 */
[----:B------:R-:W-:-:S05]  /*5e80*/  FFMA R7, R158, R9, R7 ;  /* 0x000000099e077223 */ /* 0x000fca0000000007 */
[----:B-1----:R-:W-:-:S05]  /*5e90*/  F2FP.SATFINITE.E4M3.F32.PACK_AB_MERGE_C R35, RZ, R7, RZ ;  /* 0x00000007ff23723e */ /* 0x002fca00048070ff */
[----:B------:R0:W-:Y:S01]  /*5ea0*/  @!P2 STG.E.U8 desc[UR26][R32.64+0x9], R35 ;  /* 0x000009232000a986 */ /* 0x0001e2000c10111a */
[----:B------:R-:W-:-:S13]  /*5eb0*/  ISETP.LT.OR P2, PT, R169, 0x11, !P6 ;  /* 0x00000011a900780c */ /* 0x000fda0007741670 */
[----:B------:R-:W1:Y:S02]  /*5ec0*/  @!P2 LDC.64 R6, c[0x0][0x5c0] ;  /* 0x00017000ff06ab82 */ /* 0x000e640000000a00 */
[----:B-1----:R-:W-:Y:S02]  /*5ed0*/  @!P2 IADD3 R30, P1, R28, R6, RZ ;  /* 0x000000061c1ea210 */ /* 0x002fe40007f3e0ff */
[----:B------:R-:W-:-:S06]  /*5ee0*/  PRMT R6, RZ, 0x7610, R6 ;  /* 0x00007610ff067816 */ /* 0x000fcc0000000006 */
[----:B------:R-:W2:Y:S01]  /*5ef0*/  @!P2 LDG.E.U8 R6, desc[UR26][R166.64+0x10] ;  /* 0x0000101aa606a981 */ /* 0x000ea2000c1e1100 */
[----:B------:R-:W-:Y:S01]  /*5f00*/  @!P2 IMAD.X R31, R168, 0x1, R7, P1 ;  /* 0x00000001a81fa824 */ /* 0x000fe200008e0607 */
[----:B0-----:R-:W-:Y:S02]  /*5f10*/  PRMT R32, RZ, 0x7610, R32 ;  /* 0x00007610ff207816 */ /* 0x001fe40000000020 */
[----:B--2---:R-:W-:-:S04]  /*5f20*/  LOP3.LUT R6, R6, 0xff, RZ, 0xc0, !PT ;  /* 0x000000ff06067812 */ /* 0x004fc800078ec0ff */
[----:B------:R-:W-:-:S05]  /*5f30*/  F2FP.F16.E4M3.UNPACK_B R6, R6 ;  /* 0x00000006ff06723e */ /* 0x000fca00020006ff */
[----:B------:R-:W-:-:S05]  /*5f40*/  HADD2.F32 R7, -RZ, R6.H0_H0 ;  /* 0x20000006ff077230 */ /* 0x000fca0000004100 */
[----:B------:R-:W-:-:S04]  /*5f50*/  FMUL R6, R7, R10 ;  /* 0x0000000a07067220 */ /* 0x000fc80000400000 */
[----:B------:R-:W-:-:S05]  /*5f60*/  FFMA R6, R153, R9, R6 ;  /* 0x0000000999067223 */ /* 0x000fca0000000006 */
[----:B------:R-:W-:-:S05]  /*5f70*/  F2FP.SATFINITE.E4M3.F32.PACK_AB_MERGE_C R35, RZ, R6, RZ ;  /* 0x00000006ff23723e */ /* 0x000fca00048070ff */
[----:B------:R0:W-:Y:S01]  /*5f80*/  @!P2 STG.E.U8 desc[UR26][R30.64+0x10], R35 ;  /* 0x000010231e00a986 */ /* 0x0001e2000c10111a */
[----:B------:R-:W-:-:S13]  /*5f90*/  ISETP.LT.OR P2, PT, R169, 0x12, !P6 ;  /* 0x00000012a900780c */ /* 0x000fda0007741670 */
[----:B------:R-:W2:Y:S01]  /*5fa0*/  @!P2 LDG.E.U8 R32, desc[UR26][R166.64+0x11] ;  /* 0x0000111aa620a981 */ /* 0x000ea2000c1e1100 */
[----:B------:R-:W1:Y:S01]  /*5fb0*/  @!P2 LDC.64 R6, c[0x0][0x5c0] ;  /* 0x00017000ff06ab82 */ /* 0x000e620000000a00 */
[----:B------:R-:W-:Y:S02]  /*5fc0*/  LOP3.LUT P0, RZ, R8, 0x200, RZ, 0xc0, !PT ;  /* 0x0000020008ff7812 */ /* 0x000fe4000780c0ff */
[----:B0-----:R-:W-:Y:S02]  /*5fd0*/  PRMT R30, RZ, 0x7610, R30 ;  /* 0x00007610ff1e7816 */ /* 0x001fe4000000001e */
[----:B-1----:R-:W-:-:S05]  /*5fe0*/  @!P2 IADD3 R6, P3, R28, R6, RZ ;  /* 0x000000061c06a210 */ /* 0x002fca0007f7e0ff */
        /* <DEDUP_REMOVED lines=19> */
[----:B------:R-:W-:Y:S02]  /*6120*/  ISETP.LT.OR P2, PT, R169, 0x19, !P6 ;  /* 0x00000019a900780c */ /* 0x000fe40007741670 */
[----:B--2---:R-:W-:-:S04]  /*6130*/  LOP3.LUT R30, R30, 0xff, RZ, 0xc0, !PT ;  /* 0x000000ff1e1e7812 */ /* 0x004fc800078ec0ff */
[----:B------:R-:W-:-:S05]  /*6140*/  F2FP.F16.E4M3.UNPACK_B R30, R30 ;  /* 0x0000001eff1e723e */ /* 0x000fca00020006ff */
[----:B0-----:R-:W-:-:S05]  /*6150*/  HADD2.F32 R7, -RZ, R30.H0_H0 ;  /* 0x2000001eff077230 */ /* 0x001fca0000004100 */
[----:B------:R-:W-:-:S04]  /*6160*/  FMUL R7, R7, R10 ;  /* 0x0000000a07077220 */ /* 0x000fc80000400000 */
[----:B------:R-:W-:Y:S01]  /*6170*/  FFMA R7, R154, R9, R7 ;  /* 0x000000099a077223 */ /* 0x000fe20000000007 */
[----:B------:R-:W-:-:S04]  /*6180*/  PRMT R30, RZ, 0x7610, R30 ;  /* 0x00007610ff1e7816 */ /* 0x000fc8000000001e */
[----:B------:R-:W-:Y:S02]  /*6190*/  F2FP.SATFINITE.E4M3.F32.PACK_AB_MERGE_C R33, RZ, R7, RZ ;  /* 0x00000007ff21723e */ /* 0x000fe400048070ff */
[----:B------:R-:W0:Y:S03]  /*61a0*/  @!P2 LDC.64 R6, c[0x0][0x5c0] ;  /* 0x00017000ff06ab82 */ /* 0x000e260000000a00 */
[----:B------:R-:W-:Y:S04]  /*61b0*/  @!P1 STG.E.U8 desc[UR26][R68.64+0x11], R33 ;  /* 0x0000112144009986 */ /* 0x000fe8000c10111a */
[----:B------:R-:W2:Y:S01]  /*61c0*/  @!P2 LDG.E.U8 R30, desc[UR26][R166.64+0x18] ;  /* 0x0000181aa61ea981 */ /* 0x000ea2000c1e1100 */
[----:B0-----:R-:W-:-:S05]  /*61d0*/  @!P2 IADD3 R6, P0, R28, R6, RZ ;  /* 0x000000061c06a210 */ /* 0x001fca0007f1e0ff */
[----:B------:R-:W-:Y:S01]  /*61e0*/  @!P2 IMAD.X R7, R168, 0x1, R7, P0 ;  /* 0x00000001a807a824 */ /* 0x000fe200000e0607 */
[----:B------:R-:W-:Y:S02]  /*61f0*/  PRMT R32, RZ, 0x7610, R32 ;  /* 0x00007610ff207816 */ /* 0x000fe40000000020 */
[----:B--2---:R-:W-:-:S04]  /*6200*/  LOP3.LUT R30, R30, 0xff, RZ, 0xc0, !PT ;  /* 0x000000ff1e1e7812 */ /* 0x004fc800078ec0ff */
[----:B------:R-:W-:-:S05]  /*6210*/  F2FP.F16.E4M3.UNPACK_B R30, R30 ;  /* 0x0000001eff1e723e */ /* 0x000fca00020006ff */
[----:B-1----:R-:W-:-:S05]  /*6220*/  HADD2.F32 R31, -RZ, R30.H0_H0 ;  /* 0x2000001eff1f7230 */ /* 0x002fca0000004100 */
        /* <DEDUP_REMOVED lines=47> */
[----:B------:R-:W-:Y:S04]  /*6520*/  @!P1 STG.E.U8 desc[UR26][R62.64+0x10], R33 ;  /* 0x000010213e009986 */ /* 0x000fe8000c10111a */
[----:B------:R-:W2:Y:S01]  /*6530*/  @!P2 LDG.E.U8 R6, desc[UR26][R94.64+0x11] ;  /* 0x0000111a5e06a981 */ /* 0x000ea2000c1e1100 */
[----:B------:R-:W-:Y:S02]  /*6540*/  LOP3.LUT P3, RZ, R109, 0x1000, RZ, 0xc0, !PT ;  /* 0x000010006dff7812 */ /* 0x000fe4000786c0ff */
[----:B------:R-:W-:Y:S02]  /*6550*/  PRMT R30, RZ, 0x7610, R30 ;  /* 0x00007610ff1e7816 */ /* 0x000fe4000000001e */
[----:B--2---:R-:W-:-:S04]  /*6560*/  LOP3.LUT R6, R6, 0xff, RZ, 0xc0, !PT ;  /* 0x000000ff06067812 */ /* 0x004fc800078ec0ff */
[----:B------:R-:W-:-:S05]  /*6570*/  F2FP.F16.E4M3.UNPACK_B R6, R6 ;  /* 0x00000006ff06723e */ /* 0x000fca00020006ff */
[----:B------:R-:W-:-:S05]  /*6580*/  HADD2.F32 R7, -RZ, R6.H0_H0 ;  /* 0x20000006ff077230 */ /* 0x000fca0000004100 */
[----:B------:R-:W-:-:S04]  /*6590*/  FMUL R7, R7, R10 ;  /* 0x0000000a07077220 */ /* 0x000fc80000400000 */
[----:B------:R-:W-:-:S05]  /*65a0*/  FFMA R7, R148, R9, R7 ;  /* 0x0000000994077223 */ /* 0x000fca0000000007 */
[----:B-1----:R-:W-:Y:S02]  /*65b0*/  F2FP.SATFINITE.E4M3.F32.PACK_AB_MERGE_C R35, RZ, R7, RZ ;  /* 0x00000007ff23723e */ /* 0x002fe400048070ff */
[----:B------:R-:W1:Y:S03]  /*65c0*/  @!P3 LDC.64 R6, c[0x0][0x5c0] ;  /* 0x00017000ff06bb82 */ /* 0x000e660000000a00 */
[----:B------:R2:W-:Y:S04]  /*65d0*/  @!P2 STG.E.U8 desc[UR26][R60.64+0x11], R35 ;  /* 0x000011233c00a986 */ /* 0x0005e8000c10111a */
[----:B------:R-:W3:Y:S01]  /*65e0*/  @!P3 LDG.E.U8 R30, desc[UR26][R92.64+0x10] ;  /* 0x0000101a5c1eb981 */ /* 0x000ee2000c1e1100 */
[----:B------:R-:W-:-:S02]  /*65f0*/  LOP3.LUT P0, RZ, R109, 0x800, RZ, 0xc0, !PT ;  /* 0x000008006dff7812 */ /* 0x000fc4000780c0ff */
[----:B------:R-:W-:Y:S02]  /*6600*/  PRMT R32, RZ, 0x7610, R32 ;  /* 0x00007610ff207816 */ /* 0x000fe40000000020 */
[----:B-1----:R-:W-:-:S05]  /*6610*/  @!P3 IADD3 R6, P2, R173, R6, RZ ;  /* 0x00000006ad06b210 */ /* 0x002fca0007f5e0ff */
[----:B------:R-:W-:Y:S01]  /*6620*/  @!P3 IMAD.X R7, R174, 0x1, R7, P2 ;  /* 0x00000001ae07b824 */ /* 0x000fe200010e0607 */
[----:B---3--:R-:W-:-:S04]  /*6630*/  LOP3.LUT R30, R30, 0xff, RZ, 0xc0, !PT ;  /* 0x000000ff1e1e7812 */ /* 0x008fc800078ec0ff */
[----:B------:R-:W-:-:S05]  /*6640*/  F2FP.F16.E4M3.UNPACK_B R30, R30 ;  /* 0x0000001eff1e723e */ /* 0x000fca00020006ff */
[----:B0-----:R-:W-:-:S05]  /*6650*/  HADD2.F32 R31, -RZ, R30.H0_H0 ;  /* 0x2000001eff1f7230 */ /* 0x001fca0000004100 */
[----:B------:R-:W-:-:S04]  /*6660*/  FMUL R30, R31, R10 ;  /* 0x0000000a1f1e7220 */ /* 0x000fc80000400000 */
[----:B------:R-:W-:-:S05]  /*6670*/  FFMA R30, R143, R9, R30 ;  /* 0x000000098f1e7223 */ /* 0x000fca000000001e */
[----:B--2---:R-:W-:Y:S02]  /*6680*/  F2FP.SATFINITE.E4M3.F32.PACK_AB_MERGE_C R35, RZ, R30, RZ ;  /* 0x0000001eff23723e */ /* 0x004fe400048070ff */
        /* <DEDUP_REMOVED lines=34> */
[----:B------:R-:W-:Y:S04]  /*68b0*/  @!P2 STG.E.U8 desc[UR26][R52.64+0x19], R33 ;  /* 0x000019213400a986 */ /* 0x000fe8000c10111a */
[----:B------:R-:W2:Y:S01]  /*68c0*/  @!P3 LDG.E.U8 R30, desc[UR26][R92.64+0x18] ;  /* 0x0000181a5c1eb981 */ /* 0x000ea2000c1e1100 */
[----:B------:R-:W-:-:S02]  /*68d0*/  LOP3.LUT P0, RZ, R109, 0x200, RZ, 0xc0, !PT ;  /* 0x000002006dff7812 */ /* 0x000fc4000780c0ff */
[----:B------:R-:W-:Y:S02]  /*68e0*/  PRMT R32, RZ, 0x7610, R32 ;  /* 0x00007610ff207816 */ /* 0x000fe40000000020 */
[----:B0-----:R-:W-:-:S05]  /*68f0*/  @!P3 IADD3 R6, P2, R177, R6, RZ ;  /* 0x00000006b106b210 */ /* 0x001fca0007f5e0ff */
[----:B------:R-:W-:Y:S01]  /*6900*/  @!P3 IMAD.X R7, R178, 0x1, R7, P2 ;  /* 0x00000001b207b824 */ /* 0x000fe200010e0607 */
[----:B--2---:R-:W-:-:S04]  /*6910*/  LOP3.LUT R30, R30, 0xff, RZ, 0xc0, !PT ;  /* 0x000000ff1e1e7812 */ /* 0x004fc800078ec0ff */
[----:B------:R-:W-:-:S05]  /*6920*/  F2FP.F16.E4M3.UNPACK_B R30, R30 ;  /* 0x0000001eff1e723e */ /* 0x000fca00020006ff */
[----:B------:R-:W-:-:S05]  /*6930*/  HADD2.F32 R31, -RZ, R30.H0_H0 ;  /* 0x2000001eff1f7230 */ /* 0x000fca0000004100 */
[----:B------:R-:W-:-:S04]  /*6940*/  FMUL R30, R31, R10 ;  /* 0x0000000a1f1e7220 */ /* 0x000fc80000400000 */
[----:B------:R-:W-:-:S05]  /*6950*/  FFMA R30, R135, R9, R30 ;  /* 0x00000009871e7223 */ /* 0x000fca000000001e */
[----:B-1----:R-:W-:Y:S02]  /*6960*/  F2FP.SATFINITE.E4M3.F32.PACK_AB_MERGE_C R35, RZ, R30, RZ ;  /* 0x0000001eff23723e */ /* 0x002fe400048070ff */
        /* <DEDUP_REMOVED lines=71> */
[----:B------:R-:W-:Y:S02]  /*6de0*/  ISETP.NE.AND P1, PT, R187, RZ, PT ;  /* 0x000000ffbb00720c */ /* 0x000fe40003f25270 */
        /* <DEDUP_REMOVED lines=10> */
[----:B------:R-:W-:-:S02]  /*6e90*/  ISETP.NE.AND P3, PT, R191, RZ, PT ;  /* 0x000000ffbf00720c */ /* 0x000fc40003f65270 */
        /* <DEDUP_REMOVED lines=12> */
[----:B0-----:R-:W-:-:S05]  /*6f60*/  @!P3 IADD3 R30, P2, R189, R30, RZ ;  /* 0x0000001ebd1eb210 */ /* 0x001fca0007f5e0ff */
[----:B------:R-:W-:Y:S01]  /*6f70*/  @!P3 IMAD.X R31, R190, 0x1, R31, P2 ;  /* 0x00000001be1fb824 */ /* 0x000fe200010e061f */
[----:B------:R-:W-:-:S13]  /*6f80*/  ISETP.LT.OR P2, PT, R169, 0x21, !P6 ;  /* 0x00000021a900780c */ /* 0x000fda0007741670 */
[----:B-1----:R-:W0:Y:S01]  /*6f90*/  @!P2 LDC.64 R6, c[0x0][0x5c0] ;  /* 0x00017000ff06ab82 */ /* 0x002e220000000a00 */
        /* <DEDUP_REMOVED lines=9> */
[----:B0-----:R-:W-:-:S05]  /*7030*/  @!P2 IADD3 R6, P3, R28, R6, RZ ;  /* 0x000000061c06a210 */ /* 0x001fca0007f7e0ff */
[----:B------:R-:W-:Y:S01]  /*7040*/  @!P2 IMAD.X R7, R168, 0x1, R7, P3 ;  /* 0x00000001a807a824 */ /* 0x000fe200018e0607 */
[----:B--2---:R-:W-:-:S04]  /*7050*/  LOP3.LUT R32, R32, 0xff, RZ, 0xc0, !PT ;  /* 0x000000ff20207812 */ /* 0x004fc800078ec0ff */
[----:B------:R-:W-:-:S05]  /*7060*/  F2FP.F16.E4M3.UNPACK_B R32, R32 ;  /* 0x00000020ff20723e */ /* 0x000fca00020006ff */
[----:B------:R-:W-:-:S05]  /*7070*/  HADD2.F32 R33, -RZ, R32.H0_H0 ;  /* 0x20000020ff217230 */ /* 0x000fca0000004100 */
[----:B------:R-:W-:-:S04]  /*7080*/  FMUL R32, R33, R10 ;  /* 0x0000000a21207220 */ /* 0x000fc80000400000 */
[----:B------:R-:W-:-:S05]  /*7090*/  FFMA R32, R117, R9, R32 ;  /* 0x0000000975207223 */ /* 0x000fca0000000020 */
[----:B-1----:R-:W-:-:S05]  /*70a0*/  F2FP.SATFINITE.E4M3.F32.PACK_AB_MERGE_C R35, RZ, R32, RZ ;  /* 0x00000020ff23723e */ /* 0x002fca00048070ff */
[----:B------:R0:W-:Y:S01]  /*70b0*/  @!P2 STG.E.U8 desc[UR26][R6.64+0x20], R35 ;  /* 0x000020230600a986 */ /* 0x0001e2000c10111a */
[----:B------:R-:W-:Y:S02]  /*70c0*/  ISETP.LT.OR P2, PT, R169, 0x22, !P6 ;  /* 0x00000022a900780c */ /* 0x000fe40007741670 */
[----:B------:R-:W-:-:S11]  /*70d0*/  PRMT R32, RZ, 0x7610, R32 ;  /* 0x00007610ff207816 */ /* 0x000fd60000000020 */
[----:B------:R-:W2:Y:S01]  /*70e0*/  @!P2 LDG.E.U8 R32, desc[UR26][R166.64+0x21] ;  /* 0x0000211aa620a981 */ /* 0x000ea2000c1e1100 */
[----:B------:R-:W1:Y:S01]  /*70f0*/  @!P2 LDC.64 R30, c[0x0][0x5c0] ;  /* 0x00017000ff1eab82 */ /* 0x000e620000000a00 */
[----:B0-----:R-:W-:Y:S02]  /*7100*/  PRMT R6, RZ, 0x7610, R6 ;  /* 0x00007610ff067816 */ /* 0x001fe40000000006 */
[----:B-1----:R-:W-:-:S05]  /*7110*/  @!P2 IADD3 R30, P3, R28, R30, RZ ;  /* 0x0000001e1c1ea210 */ /* 0x002fca0007f7e0ff */
[----:B------:R-:W-:Y:S01]  /*7120*/  @!P2 IMAD.X R31, R168, 0x1, R31, P3 ;  /* 0x00000001a81fa824 */ /* 0x000fe200018e061f */
[----:B------:R-:W-:Y:S02]  /*7130*/  LOP3.LUT P3, RZ, R109, 0x10000000, RZ, 0xc0, !PT ;  /* 0x100000006dff7812 */ /* 0x000fe4000786c0ff */
        /* <DEDUP_REMOVED lines=29> */
[----:B------:R-:W-:-:S02]  /*7310*/  ISETP.LT.OR P6, PT, R169, 0x2a, !P6 ;  /* 0x0000002aa900780c */ /* 0x000fc400077c1670 */
        /* <DEDUP_REMOVED lines=45> */
[----:B------:R-:W-:Y:S02]  /*75f0*/  ISETP.NE.AND P4, PT, R194, RZ, PT ;  /* 0x000000ffc200720c */ /* 0x000fe40003f85270 */
[----:B------:R-:W-:Y:S01]  /*7600*/  PRMT R32, RZ, 0x7610, R32 ;  /* 0x00007610ff207816 */ /* 0x000fe20000000020 */
[----:B0-----:R-:W0:Y:S01]  /*7610*/  @!P5 LDC.64 R30, c[0x0][0x5c0] ;  /* 0x00017000ff1edb82 */ /* 0x001e220000000a00 */
        /* <DEDUP_REMOVED lines=8> */
[----:B------:R-:W2:Y:S02]  /*76a0*/  @!P3 LDG.E.U8 R6, desc[UR26][R94.64+0x21] ;  /* 0x0000211a5e06b981 */ /* 0x000ea4000c1e1100 */
[----:B--2---:R-:W-:-:S04]  /*76b0*/  LOP3.LUT R6, R6, 0xff, RZ, 0xc0, !PT ;  /* 0x000000ff06067812 */ /* 0x004fc800078ec0ff */
[----:B------:R-:W-:-:S05]  /*76c0*/  F2FP.F16.E4M3.UNPACK_B R6, R6 ;  /* 0x00000006ff06723e */ /* 0x000fca00020006ff */
[----:B------:R-:W-:-:S05]  /*76d0*/  HADD2.F32 R7, -RZ, R6.H0_H0 ;  /* 0x20000006ff077230 */ /* 0x000fca0000004100 */
[----:B------:R-:W-:-:S04]  /*76e0*/  FMUL R7, R7, R10 ;  /* 0x0000000a07077220 */ /* 0x000fc80000400000 */
[----:B------:R-:W-:-:S05]  /*76f0*/  FFMA R7, R110, R9, R7 ;  /* 0x000000096e077223 */ /* 0x000fca0000000007 */
[----:B------:R-:W-:Y:S02]  /*7700*/  F2FP.SATFINITE.E4M3.F32.PACK_AB_MERGE_C R35, RZ, R7, RZ ;  /* 0x00000007ff23723e */ /* 0x000fe400048070ff */
[----:B------:R-:W2:Y:S03]  /*7710*/  @!P4 LDC.64 R6, c[0x0][0x5c0] ;  /* 0x00017000ff06cb82 */ /* 0x000ea60000000a00 */
[----:B------:R3:W-:Y:S04]  /*7720*/  @!P3 STG.E.U8 desc[UR26][R90.64+0x21], R35 ;  /* 0x000021235a00b986 */ /* 0x0007e8000c10111a */
[----:B------:R-:W4:Y:S01]  /*7730*/  @!P4 LDG.E.U8 R32, desc[UR26][R92.64+0x20] ;  /* 0x0000201a5c20c981 */ /* 0x000f22000c1e1100 */
[----:B--2---:R-:W-:-:S05]  /*7740*/  @!P4 IADD3 R6, P2, R193, R6, RZ ;  /* 0x00000006c106c210 */ /* 0x004fca0007f5e0ff */
[----:B------:R-:W-:Y:S01]  /*7750*/  @!P4 IMAD.X R7, R192, 0x1, R7, P2 ;  /* 0x00000001c007c824 */ /* 0x000fe200010e0607 */
[----:B----4-:R-:W-:-:S04]  /*7760*/  LOP3.LUT R32, R32, 0xff, RZ, 0xc0, !PT ;  /* 0x000000ff20207812 */ /* 0x010fc800078ec0ff */
[----:B------:R-:W-:-:S05]  /*7770*/  F2FP.F16.E4M3.UNPACK_B R32, R32 ;  /* 0x00000020ff20723e */ /* 0x000fca00020006ff */
[----:B-1----:R-:W-:-:S05]  /*7780*/  HADD2.F32 R33, -RZ, R32.H0_H0 ;  /* 0x20000020ff217230 */ /* 0x002fca0000004100 */
[----:B------:R-:W-:-:S04]  /*7790*/  FMUL R32, R33, R10 ;  /* 0x0000000a21207220 */ /* 0x000fc80000400000 */
[----:B------:R-:W-:-:S05]  /*77a0*/  FFMA R32, R103, R9, R32 ;  /* 0x0000000967207223 */ /* 0x000fca0000000020 */
[----:B---3--:R-:W-:Y:S02]  /*77b0*/  F2FP.SATFINITE.E4M3.F32.PACK_AB_MERGE_C R35, RZ, R32, RZ ;  /* 0x00000020ff23723e */ /* 0x008fe400048070ff */
[----:B------:R-:W-:-:S03]  /*77c0*/  PRMT R32, RZ, 0x7610, R32 ;  /* 0x00007610ff207816 */ /* 0x000fc60000000020 */
[----:B------:R1:W-:Y:S04]  /*77d0*/  @!P4 STG.E.U8 desc[UR26][R6.64+0x20], R35 ;  /* 0x000020230600c986 */ /* 0x0003e8000c10111a */
[----:B------:R-:W2:Y:S01]  /*77e0*/  @!P5 LDG.E.U8 R32, desc[UR26][R92.64+0x21] ;  /* 0x0000211a5c20d981 */ /* 0x000ea2000c1e1100 */
[----:B------:R-:W-:Y:S02]  /*77f0*/  ISETP.NE.AND P1, PT, R172, RZ, PT ;  /* 0x000000ffac00720c */ /* 0x000fe40003f25270 */
        /* <DEDUP_REMOVED lines=11> */
[----:B------:R-:W-:-:S04]  /*78b0*/  ISETP.GE.AND P3, PT, R170, 0x81, PT ;  /* 0x00000081aa00780c */ /* 0x000fc80003f66270 */
[----:B------:R-:W-:Y:S02]  /*78c0*/  ISETP.LT.OR P3, PT, R169, 0x2a, !P3 ;  /* 0x0000002aa900780c */ /* 0x000fe40005f61670 */
[----:B--2---:R-:W-:-:S04]  /*78d0*/  LOP3.LUT R32, R32, 0xff, RZ, 0xc0, !PT ;  /* 0x000000ff20207812 */ /* 0x004fc800078ec0ff */
[----:B------:R-:W-:-:S05]  /*78e0*/  F2FP.F16.E4M3.UNPACK_B R32, R32 ;  /* 0x00000020ff20723e */ /* 0x000fca00020006ff */
[----:B-1----:R-:W-:Y:S02]  /*78f0*/  HADD2.F32 R7, -RZ, R32.H0_H0 ;  /* 0x20000020ff077230 */ /* 0x002fe40000004100 */
[----:B0-----:R-:W0:Y:S03]  /*7900*/  @!P3 LDC.64 R32, c[0x0][0x5c0] ;  /* 0x00017000ff20bb82 */ /* 0x001e260000000a00 */
[----:B------:R-:W-:-:S04]  /*7910*/  FMUL R6, R7, R10 ;  /* 0x0000000a07067220 */ /* 0x000fc80000400000 */
[----:B------:R-:W-:-:S05]  /*7920*/  FFMA R6, R99, R9, R6 ;  /* 0x0000000963067223 */ /* 0x000fca0000000006 */
[----:B------:R-:W-:Y:S02]  /*7930*/  F2FP.SATFINITE.E4M3.F32.PACK_AB_MERGE_C R35, RZ, R6, RZ ;  /* 0x00000006ff23723e */ /* 0x000fe400048070ff */
[----:B------:R-:W-:-:S03]  /*7940*/  PRMT R6, RZ, 0x7610, R6 ;  /* 0x00007610ff067816 */ /* 0x000fc60000000006 */
[----:B------:R1:W-:Y:S04]  /*7950*/  @!P1 STG.E.U8 desc[UR26][R72.64+0x28], R35 ;  /* 0x0000282348009986 */ /* 0x0003e8000c10111a */
[----:B------:R-:W2:Y:S01]  /*7960*/  @!P3 LDG.E.U8 R6, desc[UR26][R94.64+0x29] ;  /* 0x0000291a5e06b981 */ /* 0x000ea2000c1e1100 */
[----:B------:R-:W-:Y:S02]  /*7970*/  ISETP.GE.AND P6, PT, R170, 0x89, PT ;  /* 0x00000089aa00780c */ /* 0x000fe40003fc6270 */
[----:B------:R-:W-:Y:S02]  /*7980*/  PRMT R30, RZ, 0x7610, R30 ;  /* 0x00007610ff1e7816 */ /* 0x000fe4000000001e */
[----:B--2---:R-:W-:-:S04]  /*7990*/  LOP3.LUT R6, R6, 0xff, RZ, 0xc0, !PT ;  /* 0x000000ff06067812 */ /* 0x004fc800078ec0ff */
[----:B------:R-:W-:-:S05]  /*79a0*/  F2FP.F16.E4M3.UNPACK_B R6, R6 ;  /* 0x00000006ff06723e */ /* 0x000fca00020006ff */
[----:B------:R-:W-:Y:S01]  /*79b0*/  HADD2.F32 R7, -RZ, R6.H0_H0 ;  /* 0x20000006ff077230 */ /* 0x000fe20000004100 */
[----:B0-----:R-:W-:-:S04]  /*79c0*/  @!P3 IADD3 R6, P2, P4, R28, R32, R13 ;  /* 0x000000201c06b210 */ /* 0x001fc80007c5e00d */
[----:B------:R-:W-:Y:S01]  /*79d0*/  FMUL R31, R7, R10 ;  /* 0x0000000a071f7220 */ /* 0x000fe20000400000 */
[----:B------:R-:W-:Y:S02]  /*79e0*/  @!P3 IADD3.X R7, R168, R33, R12, P2, P4 ;  /* 0x00000021a807b210 */ /* 0x000fe400017e840c */
[----:B------:R-:W-:Y:S01]  /*79f0*/  ISETP.LT.OR P2, PT, R169, 0x29, !P6 ;  /* 0x00000029a900780c */ /* 0x000fe20007741670 */
[----:B------:R-:W-:-:S05]  /*7a00*/  FFMA R31, R102, R9, R31 ;  /* 0x00000009661f7223 */ /* 0x000fca000000001f */
[----:B------:R-:W-:-:S05]  /*7a10*/  F2FP.SATFINITE.E4M3.F32.PACK_AB_MERGE_C R33, RZ, R31, RZ ;  /* 0x0000001fff21723e */ /* 0x000fca00048070ff */
[----:B------:R0:W-:Y:S02]  /*7a20*/  @!P3 STG.E.U8 desc[UR26][R6.64+0x29], R33 ;  /* 0x000029210600b986 */ /* 0x0001e4000c10111a */
[----:B------:R-:W2:Y:S02]  /*7a30*/  @!P2 LDC.64 R36, c[0x0][0x5c0] ;  /* 0x00017000ff24ab82 */ /* 0x000ea40000000a00 */
[----:B------:R-:W3:Y:S01]  /*7a40*/  @!P2 LDG.E.U8 R30, desc[UR26][R92.64+0x28] ;  /* 0x0000281a5c1ea981 */ /* 0x000ee2000c1e1100 */
[----:B-1----:R-:W-:Y:S02]  /*7a50*/  @!P2 IADD3 R35, P3, P4, R15, R28, R13 ;  /* 0x0000001c0f23a210 */ /* 0x002fe40007c7e00d */
[----:B------:R-:W-:Y:S02]  /*7a60*/  ISETP.LT.OR P5, PT, R169, 0x2a, !P6 ;  /* 0x0000002aa900780c */ /* 0x000fe400077a1670 */
[----:B------:R-:W-:Y:S02]  /*7a70*/  @!P2 IADD3.X R32, R11, R168, R12, P3, P4 ;  /* 0x000000a80b20a210 */ /* 0x000fe40001fe840c */
[----:B0-----:R-:W-:-:S02]  /*7a80*/  PRMT R6, RZ, 0x7610, R6 ;  /* 0x00007610ff067816 */ /* 0x001fc40000000006 */
[----:B---3--:R-:W-:-:S04]  /*7a90*/  LOP3.LUT R30, R30, 0xff, RZ, 0xc0, !PT ;  /* 0x000000ff1e1e7812 */ /* 0x008fc800078ec0ff */
[----:B------:R-:W-:-:S05]  /*7aa0*/  F2FP.F16.E4M3.UNPACK_B R30, R30 ;  /* 0x0000001eff1e723e */ /* 0x000fca00020006ff */
[----:B------:R-:W-:Y:S01]  /*7ab0*/  HADD2.F32 R31, -RZ, R30.H0_H0 ;  /* 0x2000001eff1f7230 */ /* 0x000fe20000004100 */
[----:B--2---:R-:W-:-:S04]  /*7ac0*/  @!P2 IADD3 R30, P3, R35, R36, RZ ;  /* 0x00000024231ea210 */ /* 0x004fc80007f7e0ff */
[----:B------:R-:W-:-:S04]  /*7ad0*/  FMUL R31, R31, R10 ;  /* 0x0000000a1f1f7220 */ /* 0x000fc80000400000 */
[----:B------:R-:W-:Y:S01]  /*7ae0*/  FFMA R96, R96, R9, R31 ;  /* 0x0000000960607223 */ /* 0x000fe2000000001f */
[----:B------:R-:W-:Y:S02]  /*7af0*/  @!P2 IMAD.X R31, R32, 0x1, R37, P3 ;  /* 0x00000001201fa824 */ /* 0x000fe400018e0625 */
[----:B------:R-:W0:Y:S02]  /*7b00*/  @!P5 LDC.64 R36, c[0x0][0x5c0] ;  /* 0x00017000ff24db82 */ /* 0x000e240000000a00 */
[----:B------:R-:W-:-:S05]  /*7b10*/  F2FP.SATFINITE.E4M3.F32.PACK_AB_MERGE_C R33, RZ, R96, RZ ;  /* 0x00000060ff21723e */ /* 0x000fca00048070ff */
[----:B------:R1:W-:Y:S04]  /*7b20*/  @!P2 STG.E.U8 desc[UR26][R30.64+0x28], R33 ;  /* 0x000028211e00a986 */ /* 0x0003e8000c10111a */
[----:B------:R-:W2:Y:S01]  /*7b30*/  @!P5 LDG.E.U8 R6, desc[UR26][R92.64+0x29] ;  /* 0x0000291a5c06d981 */ /* 0x000ea2000c1e1100 */
[----:B------:R-:W-:Y:S02]  /*7b40*/  ISETP.NE.AND P1, PT, R171, RZ, PT ;  /* 0x000000ffab00720c */ /* 0x000fe40003f25270 */
[----:B------:R-:W-:Y:S02]  /*7b50*/  @!P5 IADD3 R35, P3, P4, R15, R28, R13 ;  /* 0x0000001c0f23d210 */ /* 0x000fe40007c7e00d */
[----:B------:R-:W-:Y:S02]  /*7b60*/  ISETP.LT.OR P2, PT, R169, 0x21, !P1 ;  /* 0x00000021a900780c */ /* 0x000fe40004f41670 */
[----:B------:R-:W-:-:S02]  /*7b70*/  @!P5 IADD3.X R32, R11, R168, R12, P3, P4 ;  /* 0x000000a80b20d210 */ /* 0x000fc40001fe840c */
[----:B-1----:R-:W-:Y:S02]  /*7b80*/  PRMT R30, RZ, 0x7610, R30 ;  /* 0x00007610ff1e7816 */ /* 0x002fe4000000001e */
[----:B--2---:R-:W-:-:S04]  /*7b90*/  LOP3.LUT R6, R6, 0xff, RZ, 0xc0, !PT ;  /* 0x000000ff06067812 */ /* 0x004fc800078ec0ff */
[----:B------:R-:W-:-:S05]  /*7ba0*/  F2FP.F16.E4M3.UNPACK_B R6, R6 ;  /* 0x00000006ff06723e */ /* 0x000fca00020006ff */
[----:B------:R-:W-:Y:S01]  /*7bb0*/  HADD2.F32 R7, -RZ, R6.H0_H0 ;  /* 0x20000006ff077230 */ /* 0x000fe20000004100 */
[----:B0-----:R-:W-:Y:S02]  /*7bc0*/  @!P5 IADD3 R6, P3, R35, R36, RZ ;  /* 0x000000242306d210 */ /* 0x001fe40007f7e0ff */
[----:B------:R-:W0:Y:S02]  /*7bd0*/  @!P2 LDC.64 R34, c[0x0][0x5c0] ;  /* 0x00017000ff22ab82 */ /* 0x000e240000000a00 */
[----:B------:R-:W-:-:S04]  /*7be0*/  FMUL R7, R7, R10 ;  /* 0x0000000a07077220 */ /* 0x000fc80000400000 */
[----:B------:R-:W-:Y:S01]  /*7bf0*/  FFMA R100, R100, R9, R7 ;  /* 0x0000000964647223 */ /* 0x000fe20000000007 */
[----:B------:R-:W-:-:S04]  /*7c00*/  @!P5 IMAD.X R7, R32, 0x1, R37, P3 ;  /* 0x000000012007d824 */ /* 0x000fc800018e0625 */
[----:B------:R-:W-:-:S05]  /*7c10*/  F2FP.SATFINITE.E4M3.F32.PACK_AB_MERGE_C R33, RZ, R100, RZ ;  /* 0x00000064ff21723e */ /* 0x000fca00048070ff */
[----:B------:R1:W-:Y:S04]  /*7c20*/  @!P5 STG.E.U8 desc[UR26][R6.64+0x29], R33 ;  /* 0x000029210600d986 */ /* 0x0003e8000c10111a */
[----:B------:R-:W2:Y:S01]  /*7c30*/  @!P2 LDG.E.U8 R30, desc[UR26][R26.64+0x20] ;  /* 0x0000201a1a1ea981 */ /* 0x000ea2000c1e1100 */
[----:B------:R-:W-:Y:S02]  /*7c40*/  ISETP.LT.OR P3, PT, R169, 0x22, !P1 ;  /* 0x00000022a900780c */ /* 0x000fe40004f61670 */
[----:B-1----:R-:W-:Y:S02]  /*7c50*/  PRMT R6, RZ, 0x7610, R6 ;  /* 0x00007610ff067816 */ /* 0x002fe40000000006 */
[----:B--2---:R-:W-:-:S04]  /*7c60*/  LOP3.LUT R30, R30, 0xff, RZ, 0xc0, !PT ;  /* 0x000000ff1e1e7812 */ /* 0x004fc800078ec0ff */
[----:B------:R-:W-:-:S05]  /*7c70*/  F2FP.F16.E4M3.UNPACK_B R30, R30 ;  /* 0x0000001eff1e723e */ /* 0x000fca00020006ff */
[----:B------:R-:W-:-:S05]  /*7c80*/  HADD2.F32 R31, -RZ, R30.H0_H0 ;  /* 0x2000001eff1f7230 */ /* 0x000fca0000004100 */
[----:B------:R-:W-:Y:S01]  /*7c90*/  FMUL R32, R31, R10 ;  /* 0x0000000a1f207220 */ /* 0x000fe20000400000 */
[----:B0-----:R-:W-:-:S03]  /*7ca0*/  @!P2 IADD3 R30, P4, P5, R28, R34, R16 ;  /* 0x000000221c1ea210 */ /* 0x001fc60007d9e010 */
[----:B------:R-:W-:Y:S01]  /*7cb0*/  FFMA R32, R97, R9, R32 ;  /* 0x0000000961207223 */ /* 0x000fe20000000020 */
[----:B------:R-:W-:Y:S02]  /*7cc0*/  @!P2 IADD3.X R31, R168, R35, R14, P4, P5 ;  /* 0x00000023a81fa210 */ /* 0x000fe400027ea40e */
[----:B------:R-:W0:Y:S02]  /*7cd0*/  @!P3 LDC.64 R34, c[0x0][0x5c0] ;  /* 0x00017000ff22bb82 */ /* 0x000e240000000a00 */
[----:B------:R-:W-:-:S05]  /*7ce0*/  F2FP.SATFINITE.E4M3.F32.PACK_AB_MERGE_C R33, RZ, R32, RZ ;  /* 0x00000020ff21723e */ /* 0x000fca00048070ff */
[----:B------:R1:W-:Y:S04]  /*7cf0*/  @!P2 STG.E.U8 desc[UR26][R30.64+0x20], R33 ;  /* 0x000020211e00a986 */ /* 0x0003e8000c10111a */
[----:B------:R-:W2:Y:S01]  /*7d00*/  @!P3 LDG.E.U8 R6, desc[UR26][R26.64+0x21] ;  /* 0x0000211a1a06b981 */ /* 0x000ea2000c1e1100 */
[----:B------:R-:W-:-:S04]  /*7d10*/  ISETP.NE.AND P0, PT, R188, RZ, PT ;  /* 0x000000ffbc00720c */ /* 0x000fc80003f05270 */
[----:B------:R-:W-:Y:S02]  /*7d20*/  ISETP.LT.OR P2, PT, R169, 0x21, !P0 ;  /* 0x00000021a900780c */ /* 0x000fe40004741670 */
[----:B-1----:R-:W-:-:S11]  /*7d30*/  PRMT R30, RZ, 0x7610, R30 ;  /* 0x00007610ff1e7816 */ /* 0x002fd6000000001e */
[----:B------:R-:W1:Y:S01]  /*7d40*/  @!P2 LDC.64 R36, c[0x0][0x5c0] ;  /* 0x00017000ff24ab82 */ /* 0x000e620000000a00 */
[----:B--2---:R-:W-:-:S04]  /*7d50*/  LOP3.LUT R6, R6, 0xff, RZ, 0xc0, !PT ;  /* 0x000000ff06067812 */ /* 0x004fc800078ec0ff */
[----:B------:R-:W-:-:S05]  /*7d60*/  F2FP.F16.E4M3.UNPACK_B R6, R6 ;  /* 0x00000006ff06723e */ /* 0x000fca00020006ff */
[----:B------:R-:W-:-:S05]  /*7d70*/  HADD2.F32 R7, -RZ, R6.H0_H0 ;  /* 0x20000006ff077230 */ /* 0x000fca0000004100 */
[----:B------:R-:W-:Y:S01]  /*7d80*/  FMUL R7, R7, R10 ;  /* 0x0000000a07077220 */ /* 0x000fe20000400000 */
[----:B0-----:R-:W-:-:S03]  /*7d90*/  @!P3 IADD3 R6, P4, P5, R28, R34, R16 ;  /* 0x000000221c06b210 */ /* 0x001fc60007d9e010 */
[----:B------:R-:W-:Y:S01]  /*7da0*/  FFMA R98, R98, R9, R7 ;  /* 0x0000000962627223 */ /* 0x000fe20000000007 */
[----:B------:R-:W-:-:S04]  /*7db0*/  @!P3 IADD3.X R7, R168, R35, R14, P4, P5 ;  /* 0x00000023a807b210 */ /* 0x000fc800027ea40e */
[----:B------:R-:W-:-:S05]  /*7dc0*/  F2FP.SATFINITE.E4M3.F32.PACK_AB_MERGE_C R33, RZ, R98, RZ ;  /* 0x00000062ff21723e */ /* 0x000fca00048070ff */
[----:B------:R0:W-:Y:S04]  /*7dd0*/  @!P3 STG.E.U8 desc[UR26][R6.64+0x21], R33 ;  /* 0x000021210600b986 */ /* 0x0001e8000c10111a */
[----:B------:R-:W2:Y:S01]  /*7de0*/  @!P2 LDG.E.U8 R30, desc[UR26][R24.64+0x20] ;  /* 0x0000201a181ea981 */ /* 0x000ea2000c1e1100 */
[----:B------:R-:W-:Y:S02]  /*7df0*/  @!P2 IADD3 R35, P4, P5, R15, R28, R16 ;  /* 0x0000001c0f23a210 */ /* 0x000fe40007d9e010 */
[----:B------:R-:W-:Y:S02]  /*7e00*/  ISETP.LT.OR P3, PT, R169, 0x22, !P0 ;  /* 0x00000022a900780c */ /* 0x000fe40004761670 */
[----:B------:R-:W-:Y:S02]  /*7e10*/  @!P2 IADD3.X R34, R11, R168, R14, P4, P5 ;  /* 0x000000a80b22a210 */ /* 0x000fe400027ea40e */
[----:B0-----:R-:W-:-:S02]  /*7e20*/  PRMT R6, RZ, 0x7610, R6 ;  /* 0x00007610ff067816 */ /* 0x001fc40000000006 */
[----:B--2---:R-:W-:-:S04]  /*7e30*/  LOP3.LUT R30, R30, 0xff, RZ, 0xc0, !PT ;  /* 0x000000ff1e1e7812 */ /* 0x004fc800078ec0ff */
[----:B------:R-:W-:-:S05]  /*7e40*/  F2FP.F16.E4M3.UNPACK_B R30, R30 ;  /* 0x0000001eff1e723e */ /* 0x000fca00020006ff */
[----:B------:R-:W-:Y:S01]  /*7e50*/  HADD2.F32 R31, -RZ, R30.H0_H0 ;  /* 0x2000001eff1f7230 */ /* 0x000fe20000004100 */
[----:B-1----:R-:W-:-:S04]  /*7e60*/  @!P2 IADD3 R30, P4, R35, R36, RZ ;  /* 0x00000024231ea210 */ /* 0x002fc80007f9e0ff */
[----:B------:R-:W-:-:S04]  /*7e70*/  FMUL R32, R31, R10 ;  /* 0x0000000a1f207220 */ /* 0x000fc80000400000 */
[----:B------:R-:W-:Y:S01]  /*7e80*/  FFMA R32, R23, R9, R32 ;  /* 0x0000000917207223 */ /* 0x000fe20000000020 */
[----:B------:R-:W-:Y:S02]  /*7e90*/  @!P2 IMAD.X R31, R34, 0x1, R37, P4 ;  /* 0x00000001221fa824 */ /* 0x000fe400020e0625 */
[----:B------:R-:W0:Y:S02]  /*7ea0*/  @!P3 LDC.64 R34, c[0x0][0x5c0] ;  /* 0x00017000ff22bb82 */ /* 0x000e240000000a00 */
[----:B------:R-:W-:-:S05]  /*7eb0*/  F2FP.SATFINITE.E4M3.F32.PACK_AB_MERGE_C R23, RZ, R32, RZ ;  /* 0x00000020ff17723e */ /* 0x000fca00048070ff */
[----:B------:R1:W-:Y:S04]  /*7ec0*/  @!P2 STG.E.U8 desc[UR26][R30.64+0x20], R23 ;  /* 0x000020171e00a986 */ /* 0x0003e8000c10111a */
[----:B------:R-:W2:Y:S01]  /*7ed0*/  @!P3 LDG.E.U8 R6, desc[UR26][R24.64+0x21] ;  /* 0x0000211a1806b981 */ /* 0x000ea2000c1e1100 */
[----:B------:R-:W-:Y:S02]  /*7ee0*/  @!P3 IADD3 R33, P4, P5, R15, R28, R16 ;  /* 0x0000001c0f21b210 */ /* 0x000fe40007d9e010 */
[----:B------:R-:W-:Y:S02]  /*7ef0*/  ISETP.LT.OR P2, PT, R169, 0x29, !P1 ;  /* 0x00000029a900780c */ /* 0x000fe40004f41670 */
[----:B------:R-:W-:Y:S02]  /*7f00*/  @!P3 IADD3.X R32, R11, R168, R14, P4, P5 ;  /* 0x000000a80b20b210 */ /* 0x000fe400027ea40e */
[----:B--2---:R-:W-:-:S04]  /*7f10*/  LOP3.LUT R6, R6, 0xff, RZ, 0xc0, !PT ;  /* 0x000000ff06067812 */ /* 0x004fc800078ec0ff */
[----:B------:R-:W-:-:S05]  /*7f20*/  F2FP.F16.E4M3.UNPACK_B R6, R6 ;  /* 0x00000006ff06723e */ /* 0x000fca00020006ff */
[----:B------:R-:W-:-:S05]  /*7f30*/  HADD2.F32 R7, -RZ, R6.H0_H0 ;  /* 0x20000006ff077230 */ /* 0x000fca0000004100 */
[----:B------:R-:W-:Y:S01]  /*7f40*/  FMUL R7, R7, R10 ;  /* 0x0000000a07077220 */ /* 0x000fe20000400000 */
[----:B0-----:R-:W-:-:S03]  /*7f50*/  @!P3 IADD3 R6, P4, R33, R34, RZ ;  /* 0x000000222106b210 */ /* 0x001fc60007f9e0ff */
[----:B------:R-:W-:Y:S02]  /*7f60*/  FFMA R20, R20, R9, R7 ;  /* 0x0000000914147223 */ /* 0x000fe40000000007 */
[----:B------:R-:W-:Y:S02]  /*7f70*/  @!P3 IMAD.X R7, R32, 0x1, R35, P4 ;  /* 0x000000012007b824 */ /* 0x000fe400020e0623 */
[----:B------:R-:W0:Y:S01]  /*7f80*/  @!P2 LDC.64 R32, c[0x0][0x5c0] ;  /* 0x00017000ff20ab82 */ /* 0x000e220000000a00 */
[----:B-1----:R-:W-:Y:S02]  /*7f90*/  F2FP.SATFINITE.E4M3.F32.PACK_AB_MERGE_C R31, RZ, R20, RZ ;  /* 0x00000014ff1f723e */ /* 0x002fe400048070ff */
[----:B------:R-:W-:-:S03]  /*7fa0*/  PRMT R20, RZ, 0x7610, R20 ;  /* 0x00007610ff147816 */ /* 0x000fc60000000014 */
        /* <DEDUP_REMOVED lines=10> */
[----:B------:R-:W-:-:S04]  /*8050*/  @!P2 IADD3.X R21, R168, R33, R14, P3, P4 ;  /* 0x00000021a815a210 */ /* 0x000fc80001fe840e */
[----:B------:R-:W-:Y:S02]  /*8060*/  F2FP.SATFINITE.E4M3.F32.PACK_AB_MERGE_C R23, RZ, R30, RZ ;  /* 0x0000001eff17723e */ /* 0x000fe400048070ff */
[----:B------:R-:W0:Y:S03]  /*8070*/  @!P1 LDC.64 R30, c[0x0][0x5c0] ;  /* 0x00017000ff1e9b82 */ /* 0x000e260000000a00 */
[----:B------:R1:W-:Y:S04]  /*8080*/  @!P2 STG.E.U8 desc[UR26][R20.64+0x28], R23 ;  /* 0x000028171400a986 */ /* 0x0003e8000c10111a */
[----:B------:R-:W2:Y:S01]  /*8090*/  @!P1 LDG.E.U8 R6, desc[UR26][R26.64+0x29] ;  /* 0x0000291a1a069981 */ /* 0x000ea2000c1e1100 */
[----:B------:R-:W-:-:S02]  /*80a0*/  ISETP.LT.OR P2, PT, R169, 0x29, !P0 ;  /* 0x00000029a900780c */ /* 0x000fc40004741670 */
        /* <DEDUP_REMOVED lines=12> */
[----:B------:R-:W-:-:S04]  /*8170*/  @!P2 IADD3 R27, P1, P3, R15, R28, R16 ;  /* 0x0000001c0f1ba210 */ /* 0x000fc80007b3e010 */
[----:B------:R-:W-:Y:S02]  /*8180*/  @!P2 IADD3.X R26, R11, R168, R14, P1, P3 ;  /* 0x000000a80b1aa210 */ /* 0x000fe40000fe640e */
[----:B------:R-:W-:Y:S01]  /*8190*/  ISETP.LT.OR P0, PT, R169, 0x2a, !P0 ;  /* 0x0000002aa900780c */ /* 0x000fe20004701670 */
[----:B------:R-:W-:Y:S01]  /*81a0*/  BSSY B1, `(.L_x_34) ;  /* 0x000000d000017945 */ /* 0x000fe20003800000 */
[----:B-1----:R-:W-:Y:S02]  /*81b0*/  PRMT R6, RZ, 0x7610, R6 ;  /* 0x00007610ff067816 */ /* 0x002fe40000000006 */
[----:B--2---:R-:W-:-:S04]  /*81c0*/  LOP3.LUT R20, R20, 0xff, RZ, 0xc0, !PT ;  /* 0x000000ff14147812 */ /* 0x004fc800078ec0ff */
[----:B------:R-:W-:-:S05]  /*81d0*/  F2FP.F16.E4M3.UNPACK_B R20, R20 ;  /* 0x00000014ff14723e */ /* 0x000fca00020006ff */
[----:B------:R-:W-:Y:S01]  /*81e0*/  HADD2.F32 R21, -RZ, R20.H0_H0 ;  /* 0x20000014ff157230 */ /* 0x000fe20000004100 */
[----:B0-----:R-:W-:-:S04]  /*81f0*/  @!P2 IADD3 R20, P4, R27, R30, RZ ;  /* 0x0000001e1b14a210 */ /* 0x001fc80007f9e0ff */
[----:B------:R-:W-:-:S04]  /*8200*/  FMUL R22, R21, R10 ;  /* 0x0000000a15167220 */ /* 0x000fc80000400000 */
[----:B------:R-:W-:Y:S01]  /*8210*/  FFMA R22, R19, R9, R22 ;  /* 0x0000000913167223 */ /* 0x000fe20000000016 */
[----:B------:R-:W-:-:S04]  /*8220*/  @!P2 IMAD.X R21, R26, 0x1, R31, P4 ;  /* 0x000000011a15a824 */ /* 0x000fc800020e061f */
[----:B------:R-:W-:-:S05]  /*8230*/  F2FP.SATFINITE.E4M3.F32.PACK_AB_MERGE_C R7, RZ, R22, RZ ;  /* 0x00000016ff07723e */ /* 0x000fca00048070ff */
[----:B------:R0:W-:Y:S01]  /*8240*/  @!P2 STG.E.U8 desc[UR26][R20.64+0x28], R7 ;  /* 0x000028071400a986 */ /* 0x0001e2000c10111a */
[----:B------:R-:W-:Y:S05]  /*8250*/  @P0 BRA `(.L_x_35) ;  /* 0x0000000000040947 */ /* 0x000fea0003800000 */
[----:B------:R1:W5:Y:S02]  /*8260*/  LDG.E.U8 R6, desc[UR26][R24.64+0x29] ;  /* 0x0000291a18067981 */ /* 0x000364000c1e1100 */
.L_x_35:
[----:B------:R-:W-:Y:S05]  /*8270*/  BSYNC B1 ;  /* 0x0000000000017941 */ /* 0x000fea0003800000 */
.L_x_34:
[----:B------:R-:W-:Y:S05]  /*8280*/  @P0 BRA `(.L_x_36) ;  /* 0x0000002c00bc0947 */ /* 0x000fea0003800000 */
[----:B-----5:R-:W-:Y:S01]  /*8290*/  LOP3.LUT R6, R6, 0xff, RZ, 0xc0, !PT ;  /* 0x000000ff06067812 */ /* 0x020fe200078ec0ff */
[----:B------:R-:W-:-:S03]  /*82a0*/  ULDC.64 UR6, c[0x0][0x5c0] ;  /* 0x0001700000067ab9 */ /* 0x000fc60000000a00 */
[----:B------:R-:W-:-:S05]  /*82b0*/  F2FP.F16.E4M3.UNPACK_B R6, R6 ;  /* 0x00000006ff06723e */ /* 0x000fca00020006ff */
[----:B0-----:R-:W-:Y:S01]  /*82c0*/  HADD2.F32 R7, -RZ, R6.H0_H0 ;  /* 0x20000006ff077230 */ /* 0x001fe20000004100 */
[----:B------:R-:W-:-:S04]  /*82d0*/  IADD3 R6, P0, P1, R15, R28, R16 ;  /* 0x0000001c0f067210 */ /* 0x000fc8000791e010 */
[----:B------:R-:W-:Y:S01]  /*82e0*/  FMUL R7, R7, R10 ;  /* 0x0000000a07077220 */ /* 0x000fe20000400000 */
[----:B------:R-:W-:Y:S02]  /*82f0*/  IADD3.X R168, R11, R168, R14, P0, P1 ;  /* 0x000000a80ba87210 */ /* 0x000fe400007e240e */
[----:B------:R-:W-:Y:S01]  /*8300*/  IADD3 R6, P0, R6, UR6, RZ ;  /* 0x0000000606067c10 */ /* 0x000fe2000ff1e0ff */
[----:B------:R-:W-:-:S03]  /*8310*/  FFMA R18, R18, R9, R7 ;  /* 0x0000000912127223 */ /* 0x000fc60000000007 */
[----:B------:R-:W-:Y:S02]  /*8320*/  IADD3.X R7, R168, UR7, RZ, P0, !PT ;  /* 0x00000007a8077c10 */ /* 0x000fe400087fe4ff */
[----:B------:R-:W-:-:S05]  /*8330*/  F2FP.SATFINITE.E4M3.F32.PACK_AB_MERGE_C R19, RZ, R18, RZ ;  /* 0x00000012ff13723e */ /* 0x000fca00048070ff */
[----:B------:R2:W-:Y:S01]  /*8340*/  STG.E.U8 desc[UR26][R6.64+0x29], R19 ;  /* 0x0000291306007986 */ /* 0x0005e2000c10111a */
[----:B------:R-:W-:Y:S05]  /*8350*/  BRA `(.L_x_36) ;  /* 0x0000002c00887947 */ /* 0x000fea0003800000 */
.L_x_33:
[----:B------:R-:W-:Y:S01]  /*8360*/  ISETP.GE.AND P1, PT, R170, 0x9, PT ;  /* 0x00000009aa00780c */ /* 0x000fe20003f26270 */
[-C--:B--2---:R-:W-:Y:S01]  /*8370*/  FMUL R107, R107, R9.reuse ;  /* 0x000000096b6b7220 */ /* 0x084fe20000400000 */
[----:B------:R-:W-:Y:S01]  /*8380*/  LOP3.LUT R8, R8, 0xffdfffff, RZ, 0xc0, !PT ;  /* 0xffdfffff08087812 */ /* 0x000fe200078ec0ff */
[-C--:B------:R-:W-:Y:S01]  /*8390*/  FMUL R106, R106, R9.reuse ;  /* 0x000000096a6a7220 */ /* 0x080fe20000400000 */
[----:B------:R-:W-:Y:S01]  /*83a0*/  ISETP.LT.OR P5, PT, R169, 0x1, !P1 ;  /* 0x00000001a900780c */ /* 0x000fe20004fa1670 */
[-C--:B------:R-:W-:Y:S01]  /*83b0*/  FMUL R101, R101, R9.reuse ;  /* 0x0000000965657220 */ /* 0x080fe20000400000 */
[C---:B------:R-:W-:Y:S01]  /*83c0*/  ISETP.LT.OR P4, PT, R169.reuse, 0x2, !P1 ;  /* 0x00000002a900780c */ /* 0x040fe20004f81670 */
[-C--:B------:R-:W-:Y:S01]  /*83d0*/  FMUL R108, R108, R9.reuse ;  /* 0x000000096c6c7220 */ /* 0x080fe20000400000 */
[----:B------:R-:W-:Y:S01]  /*83e0*/  ISETP.LT.OR P3, PT, R169, 0x9, !P1 ;  /* 0x00000009a900780c */ /* 0x000fe20004f61670 */
[-C--:B------:R-:W-:Y:S01]  /*83f0*/  FMUL R127, R127, R9.reuse ;  /* 0x000000097f7f7220 */ /* 0x080fe20000400000 */
[----:B------:R-:W-:Y:S01]  /*8400*/  LOP3.LUT R109, R109, 0xffdfffff, RZ, 0xc0, !PT ;  /* 0xffdfffff6d6d7812 */ /* 0x000fe200078ec0ff */
[----:B------:R-:W-:Y:S01]  /*8410*/  FMUL R122, R122, R9 ;  /* 0x000000097a7a7220 */ /* 0x000fe20000400000 */
[----:B------:R-:W-:Y:S01]  /*8420*/  F2FP.SATFINITE.E4M3.F32.PACK_AB_MERGE_C R107, RZ, R107, RZ ;  /* 0x0000006bff6b723e */ /* 0x000fe200048070ff */
[-C--:B------:R-:W-:Y:S01]  /*8430*/  FMUL R119, R119, R9.reuse ;  /* 0x0000000977777220 */ /* 0x080fe20000400000 */
[----:B------:R-:W-:Y:S01]  /*8440*/  F2FP.SATFINITE.E4M3.F32.PACK_AB_MERGE_C R219, RZ, R106, RZ ;  /* 0x0000006affdb723e */ /* 0x000fe200048070ff */
[----:B------:R-:W-:Y:S01]  /*8450*/  FMUL R126, R126, R9 ;  /* 0x000000097e7e7220 */ /* 0x000fe20000400000 */
[----:B------:R-:W-:Y:S01]  /*8460*/  F2FP.SATFINITE.E4M3.F32.PACK_AB_MERGE_C R101, RZ, R101, RZ ;  /* 0x00000065ff65723e */ /* 0x000fe200048070ff */
[----:B------:R-:W2:Y:S01]  /*8470*/  @!P5 LDC.64 R66, c[0x0][0x5c0] ;  /* 0x00017000ff42db82 */ /* 0x000ea20000000a00 */
[----:B------:R-:W-:Y:S01]  /*8480*/  @P5 LOP3.LUT R109, R109, 0x200000, RZ, 0xfc, !PT ;  /* 0x002000006d6d5812 */ /* 0x000fe200078efcff */
[-C--:B------:R-:W-:Y:S01]  /*8490*/  FMUL R121, R121, R9.reuse ;  /* 0x0000000979797220 */ /* 0x080fe20000400000 */
[----:B------:R-:W-:Y:S01]  /*84a0*/  F2FP.SATFINITE.E4M3.F32.PACK_AB_MERGE_C R221, RZ, R108, RZ ;  /* 0x0000006cffdd723e */ /* 0x000fe200048070ff */
[-C--:B------:R-:W-:Y:S01]  /*84b0*/  FMUL R128, R128, R9.reuse ;  /* 0x0000000980807220 */ /* 0x080fe20000400000 */
[----:B------:R-:W-:Y:S01]  /*84c0*/  @P3 LOP3.LUT R8, R8, 0x200000, RZ, 0xfc, !PT ;  /* 0x0020000008083812 */ /* 0x000fe200078efcff */
[-C--:B------:R-:W-:Y:S01]  /*84d0*/  FMUL R131, R131, R9.reuse ;  /* 0x0000000983837220 */ /* 0x080fe20000400000 */
[----:B------:R-:W-:Y:S01]  /*84e0*/  LOP3.LUT R109, R109, 0xffefffff, RZ, 0xc0, !PT ;  /* 0xffefffff6d6d7812 */ /* 0x000fe200078ec0ff */
[----:B------:R-:W3:Y:S01]  /*84f0*/  @!P4 LDC.64 R34, c[0x0][0x5c0] ;  /* 0x00017000ff22cb82 */ /* 0x000ee20000000a00 */
[----:B------:R-:W-:Y:S01]  /*8500*/  LOP3.LUT R8, R8, 0xffefffff, RZ, 0xc0, !PT ;  /* 0xffefffff08087812 */ /* 0x000fe200078ec0ff */
[-C--:B------:R-:W-:Y:S01]  /*8510*/  FMUL R140, R140, R9.reuse ;  /* 0x000000098c8c7220 */ /* 0x080fe20000400000 */
[----:B------:R-:W-:Y:S01]  /*8520*/  @P4 LOP3.LUT R109, R109, 0x100000, RZ, 0xfc, !PT ;  /* 0x001000006d6d4812 */ /* 0x000fe200078efcff */
[----:B------:R-:W-:Y:S01]  /*8530*/  FMUL R141, R141, R9 ;  /* 0x000000098d8d7220 */ /* 0x000fe20000400000 */
[----:B------:R-:W-:Y:S01]  /*8540*/  F2FP.SATFINITE.E4M3.F32.PACK_AB_MERGE_C R127, RZ, R127, RZ ;  /* 0x0000007fff7f723e */ /* 0x000fe200048070ff */
[----:B------:R-:W-:Y:S01]  /*8550*/  FMUL R146, R146, R9 ;  /* 0x0000000992927220 */ /* 0x000fe20000400000 */
[----:B------:R-:W-:Y:S01]  /*8560*/  LOP3.LUT R109, R109, 0x7fffffff, RZ, 0xc0, !PT ;  /* 0x7fffffff6d6d7812 */ /* 0x000fe200078ec0ff */
[----:B------:R-:W4:Y:S01]  /*8570*/  @!P3 LDC.64 R30, c[0x0][0x5c0] ;  /* 0x00017000ff1ebb82 */ /* 0x000f220000000a00 */
[----:B------:R-:W-:Y:S01]  /*8580*/  F2FP.SATFINITE.E4M3.F32.PACK_AB_MERGE_C R119, RZ, R119, RZ ;  /* 0x00000077ff77723e */ /* 0x000fe200048070ff */
[----:B------:R-:W-:Y:S01]  /*8590*/  FMUL R155, R155, R9 ;  /* 0x000000099b9b7220 */ /* 0x000fe20000400000 */
[----:B------:R-:W-:Y:S01]  /*85a0*/  F2FP.SATFINITE.E4M3.F32.PACK_AB_MERGE_C R121, RZ, R121, RZ ;  /* 0x00000079ff79723e */ /* 0x000fe200048070ff */
[----:B------:R-:W-:Y:S01]  /*85b0*/  FMUL R138, R138, R9 ;  /* 0x000000098a8a7220 */ /* 0x000fe20000400000 */
[----:B------:R-:W-:Y:S01]  /*85c0*/  F2FP.SATFINITE.E4M3.F32.PACK_AB_MERGE_C R131, RZ, R131, RZ ;  /* 0x00000083ff83723e */ /* 0x000fe200048070ff */
[----:B------:R-:W-:Y:S01]  /*85d0*/  FMUL R137, R137, R9 ;  /* 0x0000000989897220 */ /* 0x000fe20000400000 */
[----:B------:R-:W-:Y:S01]  /*85e0*/  F2FP.SATFINITE.E4M3.F32.PACK_AB_MERGE_C R141, RZ, R141, RZ ;  /* 0x0000008dff8d723e */ /* 0x000fe200048070ff */
[-C--:B------:R-:W-:Y:S01]  /*85f0*/  FMUL R160, R160, R9.reuse ;  /* 0x00000009a0a07220 */ /* 0x080fe20000400000 */
[----:B--2---:R-:W-:Y:S01]  /*8600*/  @!P5 IADD3 R66, P0, P2, R28, R66, R15 ;  /* 0x000000421c42d210 */ /* 0x004fe20007a1e00f */
[----:B------:R-:W-:Y:S01]  /*8610*/  FMUL R159, R159, R9 ;  /* 0x000000099f9f7220 */ /* 0x000fe20000400000 */
[----:B------:R-:W-:Y:S01]  /*8620*/  F2FP.SATFINITE.E4M3.F32.PACK_AB_MERGE_C R155, RZ, R155, RZ ;  /* 0x0000009bff9b723e */ /* 0x000fe200048070ff */
[----:B------:R-:W-:Y:S01]  /*8630*/  FMUL R134, R134, R9 ;  /* 0x0000000986867220 */ /* 0x000fe20000400000 */
[----:B------:R-:W-:Y:S01]  /*8640*/  @!P5 IADD3.X R67, R168, R67, R11, P0, P2 ;  /* 0x00000043a843d210 */ /* 0x000fe200007e440b */
[----:B------:R-:W-:Y:S01]  /*8650*/  FMUL R161, R161, R9 ;  /* 0x00000009a1a17220 */ /* 0x000fe20000400000 */
[----:B------:R-:W-:Y:S01]  /*8660*/  F2FP.SATFINITE.E4M3.F32.PACK_AB_MERGE_C R137, RZ, R137, RZ ;  /* 0x00000089ff89723e */ /* 0x000fe200048070ff */
[-C--:B------:R-:W-:Y:S01]  /*8670*/  FMUL R162, R162, R9.reuse ;  /* 0x00000009a2a27220 */ /* 0x080fe20000400000 */
[----:B---3--:R-:W-:Y:S01]  /*8680*/  @!P4 IADD3 R34, P0, P2, R28, R34, R15 ;  /* 0x000000221c22c210 */ /* 0x008fe20007a1e00f */
[----:B------:R-:W-:Y:S01]  /*8690*/  FMUL R157, R157, R9 ;  /* 0x000000099d9d7220 */ /* 0x000fe20000400000 */
[----:B------:R-:W-:Y:S01]  /*86a0*/  F2FP.SATFINITE.E4M3.F32.PACK_AB_MERGE_C R159, RZ, R159, RZ ;  /* 0x0000009fff9f723e */ /* 0x000fe200048070ff */
[----:B------:R-:W-:Y:S01]  /*86b0*/  FMUL R158, R158, R9 ;  /* 0x000000099e9e7220 */ /* 0x000fe20000400000 */
[----:B------:R-:W-:Y:S01]  /*86c0*/  @!P4 IADD3.X R35, R168, R35, R11, P0, P2 ;  /* 0x00000023a823c210 */ /* 0x000fe200007e440b */
[----:B------:R-:W-:Y:S01]  /*86d0*/  FMUL R153, R153, R9 ;  /* 0x0000000999997220 */ /* 0x000fe20000400000 */
[----:B------:R-:W-:Y:S01]  /*86e0*/  F2FP.SATFINITE.E4M3.F32.PACK_AB_MERGE_C R161, RZ, R161, RZ ;  /* 0x000000a1ffa1723e */ /* 0x000fe200048070ff */
[-C--:B------:R-:W-:Y:S01]  /*86f0*/  FMUL R156, R156, R9.reuse ;  /* 0x000000099c9c7220 */ /* 0x080fe20000400000 */
[----:B----4-:R-:W-:Y:S01]  /*8700*/  @!P3 IADD3 R30, P0, P2, R28, R30, R15 ;  /* 0x0000001e1c1eb210 */ /* 0x010fe20007a1e00f */
[----:B------:R-:W-:Y:S01]  /*8710*/  FMUL R151, R151, R9 ;  /* 0x0000000997977220 */ /* 0x000fe20000400000 */
[----:B------:R-:W-:Y:S01]  /*8720*/  F2FP.SATFINITE.E4M3.F32.PACK_AB_MERGE_C R157, RZ, R157, RZ ;  /* 0x0000009dff9d723e */ /* 0x000fe200048070ff */
[----:B------:R-:W-:Y:S01]  /*8730*/  FMUL R154, R154, R9 ;  /* 0x000000099a9a7220 */ /* 0x000fe20000400000 */
[----:B------:R-:W-:Y:S01]  /*8740*/  @!P3 IADD3.X R31, R168, R31, R11, P0, P2 ;  /* 0x0000001fa81fb210 */ /* 0x000fe200007e440b */
[-C--:B------:R-:W-:Y:S01]  /*8750*/  FMUL R149, R149, R9.reuse ;  /* 0x0000000995957220 */ /* 0x080fe20000400000 */
[----:B------:R-:W-:Y:S01]  /*8760*/  ISETP.LT.OR P3, PT, R169, 0xa, !P1 ;  /* 0x0000000aa900780c */ /* 0x000fe20004f61670 */
[----:B------:R-:W-:Y:S01]  /*8770*/  FMUL R152, R152, R9 ;  /* 0x0000000998987220 */ /* 0x000fe20000400000 */
        /* <DEDUP_REMOVED lines=8> */
[-C--:B------:R-:W-:Y:S01]  /*8800*/  FMUL R143, R143, R9.reuse ;  /* 0x000000098f8f7220 */ /* 0x080fe20000400000 */
[----:B------:R-:W-:Y:S01]  /*8810*/  FMUL R144, R144, R9 ;  /* 0x0000000990907220 */ /* 0x000fe20000400000 */
[----:B------:R-:W-:Y:S01]  /*8820*/  F2FP.SATFINITE.E4M3.F32.PACK_AB_MERGE_C R145, RZ, R145, RZ ;  /* 0x00000091ff91723e */ /* 0x000fe200048070ff */
[----:B------:R-:W2:Y:S01]  /*8830*/  @!P3 LDC.64 R32, c[0x0][0x5c0] ;  /* 0x00017000ff20bb82 */ /* 0x000ea20000000a00 */
[----:B------:R-:W-:Y:S01]  /*8840*/  @P3 LOP3.LUT R8, R8, 0x100000, RZ, 0xfc, !PT ;  /* 0x0010000008083812 */ /* 0x000fe200078efcff */
[----:B------:R-:W-:Y:S01]  /*8850*/  FMUL R139, R139, R9 ;  /* 0x000000098b8b7220 */ /* 0x000fe20000400000 */
[----:B------:R-:W-:Y:S01]  /*8860*/  F2FP.SATFINITE.E4M3.F32.PACK_AB_MERGE_C R143, RZ, R143, RZ ;  /* 0x0000008fff8f723e */ /* 0x000fe200048070ff */
[-C--:B------:R-:W-:Y:S01]  /*8870*/  FMUL R142, R142, R9.reuse ;  /* 0x000000098e8e7220 */ /* 0x080fe20000400000 */
[----:B------:R-:W-:Y:S01]  /*8880*/  LOP3.LUT R8, R8, 0xfff7ffff, RZ, 0xc0, !PT ;  /* 0xfff7ffff08087812 */ /* 0x000fe200078ec0ff */
[----:B------:R-:W-:Y:S01]  /*8890*/  FMUL R135, R135, R9 ;  /* 0x0000000987877220 */ /* 0x000fe20000400000 */
[----:B------:R-:W-:Y:S01]  /*88a0*/  F2FP.SATFINITE.E4M3.F32.PACK_AB_MERGE_C R139, RZ, R139, RZ ;  /* 0x0000008bff8b723e */ /* 0x000fe200048070ff */
[-C--:B------:R-:W-:Y:S01]  /*88b0*/  FMUL R136, R136, R9.reuse ;  /* 0x0000000988887220 */ /* 0x080fe20000400000 */
[-C--:B------:R-:W-:Y:S01]  /*88c0*/  FMUL R133, R133, R9.reuse ;  /* 0x0000000985857220 */ /* 0x080fe20000400000 */
[----:B------:R-:W-:Y:S01]  /*88d0*/  FMUL R132, R132, R9 ;  /* 0x0000000984847220 */ /* 0x000fe20000400000 */
[----:B------:R-:W-:Y:S01]  /*88e0*/  F2FP.SATFINITE.E4M3.F32.PACK_AB_MERGE_C R135, RZ, R135, RZ ;  /* 0x00000087ff87723e */ /* 0x000fe200048070ff */
        /* <DEDUP_REMOVED lines=18> */
[-C--:B------:R-:W-:Y:S01]  /*8a10*/  FMUL R114, R114, R9.reuse ;  /* 0x0000000972727220 */ /* 0x080fe20000400000 */
[----:B------:R-:W-:Y:S01]  /*8a20*/  ISETP.GE.AND P0, PT, R170, 0x81, PT ;  /* 0x00000081aa00780c */ /* 0x000fe20003f06270 */
[----:B------:R-:W-:Y:S01]  /*8a30*/  FMUL R111, R111, R9 ;  /* 0x000000096f6f7220 */ /* 0x000fe20000400000 */
[----:B------:R-:W-:Y:S01]  /*8a40*/  F2FP.SATFINITE.E4M3.F32.PACK_AB_MERGE_C R115, RZ, R115, RZ ;  /* 0x00000073ff73723e */ /* 0x000fe200048070ff */
        /* <DEDUP_REMOVED lines=12> */
[-C--:B------:R-:W-:Y:S01]  /*8b10*/  FMUL R96, R96, R9.reuse ;  /* 0x0000000960607220 */ /* 0x080fe20000400000 */
[-C--:B------:R-:W-:Y:S01]  /*8b20*/  FMUL R100, R100, R9.reuse ;  /* 0x0000000964647220 */ /* 0x080fe20000400000 */
        /* <DEDUP_REMOVED lines=11> */
[----:B------:R-:W-:-:S03]  /*8be0*/  F2FP.SATFINITE.E4M3.F32.PACK_AB_MERGE_C R23, RZ, R23, RZ ;  /* 0x00000017ff17723e */ /* 0x000fc600048070ff */
[----:B------:R-:W-:Y:S02]  /*8bf0*/  F2FP.SATFINITE.E4M3.F32.PACK_AB_MERGE_C R19, RZ, R19, RZ ;  /* 0x00000013ff13723e */ /* 0x000fe400048070ff */
[----:B--2---:R-:W-:-:S04]  /*8c00*/  @!P4 IADD3 R24, P2, P3, R28, R24, R13 ;  /* 0x000000181c18c210 */ /* 0x004fc80007b5e00d */
[----:B------:R-:W-:Y:S02]  /*8c10*/  @!P4 IADD3.X R25, R168, R25, R12, P2, P3 ;  /* 0x00000019a819c210 */ /* 0x000fe400017e640c */
[----:B------:R-:W-:-:S13]  /*8c20*/  ISETP.LT.OR P4, PT, R169, 0x2, !P0 ;  /* 0x00000002a900780c */ /* 0x000fda0004781670 */
[----:B------:R-:W2:Y:S01]  /*8c30*/  @!P4 LDC.64 R36, c[0x0][0x5c0] ;  /* 0x00017000ff24cb82 */ /* 0x000ea20000000a00 */
[----:B------:R-:W-:-:S04]  /*8c40*/  @P4 LOP3.LUT R8, R8, 0x200, RZ, 0xfc, !PT ;  /* 0x0000020008084812 */ /* 0x000fc800078efcff */
[----:B------:R-:W-:Y:S02]  /*8c50*/  LOP3.LUT R8, R8, 0xfffbffff, RZ, 0xc0, !PT ;  /* 0xfffbffff08087812 */ /* 0x000fe400078ec0ff */
        /* <DEDUP_REMOVED lines=14> */
[----:B------:R-:W-:-:S04]  /*8d40*/  ISETP.GE.AND P4, PT, R170, 0x101, PT ;  /* 0x00000101aa00780c */ /* 0x000fc80003f86270 */
        /* <DEDUP_REMOVED lines=110> */
[----:B------:R-:W-:Y:S02]  /*9430*/  @P5 LOP3.LUT R8, R8, 0x2, RZ, 0xfc, !PT ;  /* 0x0000000208085812 */ /* 0x000fe400078efcff */
[----:B--2---:R-:W-:-:S04]  /*9440*/  @!P5 IADD3 R78, P2, P3, R28, R64, R15 ;  /* 0x000000401c4ed210 */ /* 0x004fc80007b5e00f */
[----:B------:R-:W-:Y:S02]  /*9450*/  @!P5 IADD3.X R79, R168, R65, R11, P2, P3 ;  /* 0x00000041a84fd210 */ /* 0x000fe400017e640b */
[C---:B------:R-:W-:Y:S02]  /*9460*/  ISETP.LT.OR P5, PT, R169.reuse, 0x2a, !P1 ;  /* 0x0000002aa900780c */ /* 0x040fe40004fa1670 */
[----:B------:R-:W-:-:S11]  /*9470*/  ISETP.LT.OR P3, PT, R169, 0x21, !P0 ;  /* 0x00000021a900780c */ /* 0x000fd60004761670 */
[----:B------:R-:W2:Y:S01]  /*9480*/  @!P5 LDC.64 R64, c[0x0][0x5c0] ;  /* 0x00017000ff40db82 */ /* 0x000ea20000000a00 */
[----:B------:R-:W-:-:S04]  /*9490*/  @P5 LOP3.LUT R109, R109, 0x20000000, RZ, 0xfc, !PT ;  /* 0x200000006d6d5812 */ /* 0x000fc800078efcff */
[----:B------:R-:W-:-:S04]  /*94a0*/  LOP3.LUT R109, R109, 0xefffffff, RZ, 0xc0, !PT ;  /* 0xefffffff6d6d7812 */ /* 0x000fc800078ec0ff */
[----:B------:R-:W-:-:S04]  /*94b0*/  @P3 LOP3.LUT R109, R109, 0x10000000, RZ, 0xfc, !PT ;  /* 0x100000006d6d3812 */ /* 0x000fc800078efcff */
[----:B------:R-:W-:Y:S02]  /*94c0*/  LOP3.LUT R109, R109, 0xf7ffffff, RZ, 0xc0, !PT ;  /* 0xf7ffffff6d6d7812 */ /* 0x000fe400078ec0ff */
[----:B--2---:R-:W-:-:S04]  /*94d0*/  @!P5 IADD3 R80, P1, P2, R28, R64, R15 ;  /* 0x000000401c50d210 */ /* 0x004fc80007a3e00f */
[----:B------:R-:W-:Y:S02]  /*94e0*/  @!P5 IADD3.X R81, R168, R65, R11, P1, P2 ;  /* 0x00000041a851d210 */ /* 0x000fe40000fe440b */
[----:B------:R-:W2:Y:S02]  /*94f0*/  @!P3 LDC.64 R64, c[0x0][0x5c0] ;  /* 0x00017000ff40bb82 */ /* 0x000ea40000000a00 */
        /* <DEDUP_REMOVED lines=23> */
[----:B------:R-:W2:Y:S01]  /*9670*/  @!P2 LDC.64 R64, c[0x0][0x5c0] ;  /* 0x00017000ff40ab82 */ /* 0x000ea20000000a00 */
[----:B------:R-:W-:-:S04]  /*9680*/  ISETP.GE.AND P3, PT, R170, 0x89, PT ;  /* 0x00000089aa00780c */ /* 0x000fc80003f66270 */
[----:B------:R-:W-:Y:S02]  /*9690*/  ISETP.LT.OR P5, PT, R169, 0x11, !P3 ;  /* 0x00000011a900780c */ /* 0x000fe40005fa1670 */
        /* <DEDUP_REMOVED lines=46> */
[----:B------:R-:W-:-:S02]  /*9980*/  P2R R209, PR, RZ, 0x2 ;  /* 0x00000002ffd17803 */ /* 0x000fc40000000000 */
[----:B------:R-:W-:-:S04]  /*9990*/  @P5 LOP3.LUT R109, R109, 0x800, RZ, 0xfc, !PT ;  /* 0x000008006d6d5812 */ /* 0x000fc800078efcff */
[----:B------:R-:W-:-:S03]  /*99a0*/  LOP3.LUT R109, R109, 0xfffffbff, RZ, 0xc0, !PT ;  /* 0xfffffbff6d6d7812 */ /* 0x000fc600078ec0ff */
[----:B------:R-:W-:-:S04]  /*99b0*/  @!P1 IADD3 R199, P4, P2, R15, R28, R16 ;  /* 0x0000001c0fc79210 */ /* 0x000fc80007a9e010 */
        /* <DEDUP_REMOVED lines=32> */
[C---:B------:R-:W-:Y:S02]  /*9bc0*/  ISETP.LT.OR P2, PT, R169.reuse, 0x1a, !P0 ;  /* 0x0000001aa900780c */ /* 0x040fe40004741670 */
[----:B------:R-:W-:Y:S02]  /*9bd0*/  ISETP.LT.OR P1, PT, R169, 0x21, !P3 ;  /* 0x00000021a900780c */ /* 0x000fe40005f21670 */
[----:B------:R-:W-:-:S02]  /*9be0*/  LOP3.LUT R109, R109, 0xfffdffff, RZ, 0xc0, !PT ;  /* 0xfffdffff6d6d7812 */ /* 0x000fc400078ec0ff */
[----:B------:R-:W-:-:S07]  /*9bf0*/  P2R R188, PR, RZ, 0x4 ;  /* 0x00000004ffbc7803 */ /* 0x000fce0000000000 */
[----:B------:R-:W-:Y:S02]  /*9c00*/  @!P2 IADD3 R183, P5, P4, R15, R28, R16 ;  /* 0x0000001c0fb7a210 */ /* 0x000fe40007cbe010 */
[----:B------:R-:W-:Y:S02]  /*9c10*/  @P1 LOP3.LUT R109, R109, 0x20000, RZ, 0xfc, !PT ;  /* 0x000200006d6d1812 */ /* 0x000fe400078efcff */
[----:B------:R-:W-:Y:S02]  /*9c20*/  @!P2 IADD3.X R182, R11, R168, R14, P5, P4 ;  /* 0x000000a80bb6a210 */ /* 0x000fe40002fe840e */
[----:B------:R-:W-:Y:S02]  /*9c30*/  @!P1 IADD3 R179, P5, P4, R15, R28, R13 ;  /* 0x0000001c0fb39210 */ /* 0x000fe40007cbe00d */
[----:B------:R-:W-:Y:S02]  /*9c40*/  LOP3.LUT R109, R109, 0xfffeffff, RZ, 0xc0, !PT ;  /* 0xfffeffff6d6d7812 */ /* 0x000fe400078ec0ff */
[----:B------:R-:W-:-:S02]  /*9c50*/  @!P1 IADD3.X R178, R11, R168, R12, P5, P4 ;  /* 0x000000a80bb29210 */ /* 0x000fc40002fe840c */
[----:B------:R-:W-:-:S13]  /*9c60*/  ISETP.LT.OR P1, PT, R169, 0x22, !P3 ;  /* 0x00000022a900780c */ /* 0x000fda0005f21670 */
[----:B------:R-:W-:Y:S02]  /*9c70*/  @!P1 IADD3 R177, P5, P4, R15, R28, R13 ;  /* 0x0000001c0fb19210 */ /* 0x000fe40007cbe00d */
[----:B------:R-:W-:Y:S02]  /*9c80*/  @P1 LOP3.LUT R109, R109, 0x10000, RZ, 0xfc, !PT ;  /* 0x000100006d6d1812 */ /* 0x000fe400078efcff */
[----:B------:R-:W-:Y:S02]  /*9c90*/  @!P1 IADD3.X R176, R11, R168, R12, P5, P4 ;  /* 0x000000a80bb09210 */ /* 0x000fe40002fe840c */
[C---:B------:R-:W-:Y:S02]  /*9ca0*/  ISETP.LT.OR P1, PT, R169.reuse, 0x29, !P3 ;  /* 0x00000029a900780c */ /* 0x040fe40005f21670 */
[----:B------:R-:W-:Y:S02]  /*9cb0*/  ISETP.LT.OR P3, PT, R169, 0x2a, !P3 ;  /* 0x0000002aa900780c */ /* 0x000fe40005f61670 */
[----:B------:R-:W-:-:S02]  /*9cc0*/  LOP3.LUT R109, R109, 0xffff7fff, RZ, 0xc0, !PT ;  /* 0xffff7fff6d6d7812 */ /* 0x000fc400078ec0ff */
[----:B------:R-:W-:-:S07]  /*9cd0*/  P2R R173, PR, RZ, 0x8 ;  /* 0x00000008ffad7803 */ /* 0x000fce0000000000 */
[--C-:B------:R-:W-:Y:S02]  /*9ce0*/  @!P1 IADD3 R171, P5, P4, R15, R28, R13.reuse ;  /* 0x0000001c0fab9210 */ /* 0x100fe40007cbe00d */
[----:B------:R-:W-:Y:S02]  /*9cf0*/  @P1 LOP3.LUT R109, R109, 0x8000, RZ, 0xfc, !PT ;  /* 0x000080006d6d1812 */ /* 0x000fe400078efcff */
[--C-:B------:R-:W-:Y:S02]  /*9d00*/  @!P1 IADD3.X R174, R11, R168, R12.reuse, P5, P4 ;  /* 0x000000a80bae9210 */ /* 0x100fe40002fe840c */
[----:B------:R-:W-:Y:S02]  /*9d10*/  @!P3 IADD3 R167, P5, P4, R15, R28, R13 ;  /* 0x0000001c0fa7b210 */ /* 0x000fe40007cbe00d */
[----:B------:R-:W-:Y:S02]  /*9d20*/  LOP3.LUT P1, RZ, R109, 0x100000, RZ, 0xc0, !PT ;  /* 0x001000006dff7812 */ /* 0x000fe4000782c0ff */
[----:B------:R-:W-:-:S02]  /*9d30*/  @!P3 IADD3.X R172, R11, R168, R12, P5, P4 ;  /* 0x000000a80bacb210 */ /* 0x000fc40002fe840c */
[----:B------:R-:W-:Y:S02]  /*9d40*/  ISETP.LT.OR P4, PT, R169, 0x21, !P0 ;  /* 0x00000021a900780c */ /* 0x000fe40004781670 */
[----:B------:R-:W-:Y:S02]  /*9d50*/  LOP3.LUT P3, RZ, R8, 0x200000, RZ, 0xc0, !PT ;  /* 0x0020000008ff7812 */ /* 0x000fe4000786c0ff */
[----:B------:R-:W-:-:S09]  /*9d60*/  P2R R175, PR, RZ, 0x10 ;  /* 0x00000010ffaf7803 */ /* 0x000fd20000000000 */
[----:B01----:R-:W-:-:S04]  /*9d70*/  @!P4 IADD3 R165, P6, P5, R15, R28, R16 ;  /* 0x0000001c0fa5c210 */ /* 0x003fc80007dde010 */
[----:B------:R-:W-:Y:S02]  /*9d80*/  @!P4 IADD3.X R164, R11, R168, R14, P6, P5 ;  /* 0x000000a80ba4c210 */ /* 0x000fe400037ea40e */
[----:B------:R-:W-:Y:S02]  /*9d90*/  ISETP.LT.OR P5, PT, R169, 0x22, !P0 ;  /* 0x00000022a900780c */ /* 0x000fe400047a1670 */
[----:B------:R-:W-:Y:S02]  /*9da0*/  LOP3.LUT P4, RZ, R109, 0x200000, RZ, 0xc0, !PT ;  /* 0x002000006dff7812 */ /* 0x000fe4000788c0ff */
[----:B------:R-:W-:-:S09]  /*9db0*/  P2R R181, PR, RZ, 0x20 ;  /* 0x00000020ffb57803 */ /* 0x000fd20000000000 */
[----:B------:R-:W-:-:S04]  /*9dc0*/  @!P5 IADD3 R29, P2, P6, R15, R28, R16 ;  /* 0x0000001c0f1dd210 */ /* 0x000fc80007e5e010 */
[----:B------:R-:W-:Y:S02]  /*9dd0*/  @!P5 IADD3.X R166, R11, R168, R14, P2, P6 ;  /* 0x000000a80ba6d210 */ /* 0x000fe400017ec40e */
[----:B------:R-:W-:Y:S02]  /*9de0*/  ISETP.GE.AND P6, PT, R170, 0x1, PT ;  /* 0x00000001aa00780c */ /* 0x000fe40003fc6270 */
[----:B------:R-:W-:Y:S02]  /*9df0*/  LOP3.LUT P5, RZ, R8, 0x200, RZ, 0xc0, !PT ;  /* 0x0000020008ff7812 */ /* 0x000fe400078ac0ff */
[----:B------:R-:W-:-:S13]  /*9e00*/  ISETP.LT.OR P0, PT, R169, 0x1, !P6 ;  /* 0x00000001a900780c */ /* 0x000fda0007701670 */
[----:B------:R-:W0:Y:S02]  /*9e10*/  @!P0 LDC.64 R64, c[0x0][0x5c0] ;  /* 0x00017000ff408b82 */ /* 0x000e240000000a00 */
[----:B0-----:R-:W-:-:S05]  /*9e20*/  @!P0 IADD3 R94, P2, R28, R64, RZ ;  /* 0x000000401c5e8210 */ /* 0x001fca0007f5e0ff */
[----:B------:R-:W-:-:S05]  /*9e30*/  @!P0 IMAD.X R95, R168, 0x1, R65, P2 ;  /* 0x00000001a85f8824 */ /* 0x000fca00010e0641 */
[----:B------:R0:W-:Y:S01]  /*9e40*/  @!P0 STG.E.U8 desc[UR26][R94.64], R107 ;  /* 0x0000006b5e008986 */ /* 0x0001e2000c10111a */
[----:B------:R-:W-:Y:S02]  /*9e50*/  ISETP.LT.OR P0, PT, R169, 0x2, !P6 ;  /* 0x00000002a900780c */ /* 0x000fe40007701670 */
[----:B0-----:R-:W-:-:S11]  /*9e60*/  P2R R107, PR, RZ, 0x8 ;  /* 0x00000008ff6b7803 */ /* 0x001fd60000000000 */
[----:B------:R-:W0:Y:S02]  /*9e70*/  @!P0 LDC.64 R64, c[0x0][0x5c0] ;  /* 0x00017000ff408b82 */ /* 0x000e240000000a00 */
[----:B0-----:R-:W-:-:S05]  /*9e80*/  @!P0 IADD3 R200, P2, R28, R64, RZ ;  /* 0x000000401cc88210 */ /* 0x001fca0007f5e0ff */
[----:B------:R-:W-:Y:S01]  /*9e90*/  @!P0 IMAD.X R201, R168, 0x1, R65, P2 ;  /* 0x00000001a8c98824 */ /* 0x000fe200010e0641 */
[----:B------:R-:W-:-:S04]  /*9ea0*/  LOP3.LUT P2, RZ, R8, 0x100000, RZ, 0xc0, !PT ;  /* 0x0010000008ff7812 */ /* 0x000fc8000784c0ff */
[----:B------:R-:W-:Y:S01]  /*9eb0*/  @!P0 STG.E.U8 desc[UR26][R200.64+0x1], R219 ;  /* 0x000001dbc8008986 */ /* 0x000fe2000c10111a */
[----:B------:R-:W-:-:S03]  /*9ec0*/  ISETP.LT.OR P0, PT, R169, 0x9, !P6 ;  /* 0x00000009a900780c */ /* 0x000fc60007701670 */
[----:B------:R0:W-:Y:S01]  /*9ed0*/  @!P4 STG.E.U8 desc[UR26][R66.64], R101 ;  /* 0x000000654200c986 */ /* 0x0001e2000c10111a */
[----:B------:R-:W-:-:S03]  /*9ee0*/  ISETP.LT.OR P4, PT, R169, 0xa, !P6 ;  /* 0x0000000aa900780c */ /* 0x000fc60007781670 */
[----:B------:R1:W-:Y:S01]  /*9ef0*/  @!P1 STG.E.U8 desc[UR26][R34.64+0x1], R221 ;  /* 0x000001dd22009986 */ /* 0x0003e2000c10111a */
[----:B------:R-:W-:-:S05]  /*9f00*/  LOP3.LUT P1, RZ, R109, 0x40, RZ, 0xc0, !PT ;  /* 0x000000406dff7812 */ /* 0x000fca000782c0ff */
[----:B------:R-:W2:Y:S01]  /*9f10*/  @!P0 LDC.64 R64, c[0x0][0x5c0] ;  /* 0x00017000ff408b82 */ /* 0x000ea20000000a00 */
[----:B0-----:R-:W-:Y:S02]  /*9f20*/  F2FP.SATFINITE.E4M3.F32.PACK_AB_MERGE_C R67, RZ, R126, RZ ;  /* 0x0000007eff43723e */ /* 0x001fe400048070ff */
[----:B------:R-:W-:Y:S02]  /*9f30*/  P2R R66, PR, RZ, 0x40 ;  /* 0x00000040ff427803 */ /* 0x000fe40000000000 */
[----:B-1----:R-:W-:Y:S02]  /*9f40*/  F2FP.SATFINITE.E4M3.F32.PACK_AB_MERGE_C R35, RZ, R122, RZ ;  /* 0x0000007aff23723e */ /* 0x002fe400048070ff */
[----:B------:R-:W-:Y:S02]  /*9f50*/  LOP3.LUT P6, RZ, R8, 0x80000, RZ, 0xc0, !PT ;  /* 0x0008000008ff7812 */ /* 0x000fe400078cc0ff */
[----:B--2---:R-:W-:-:S05]  /*9f60*/  @!P0 IADD3 R94, P3, R28, R64, RZ ;  /* 0x000000401c5e8210 */ /* 0x004fca0007f7e0ff */
[----:B------:R-:W-:Y:S02]  /*9f70*/  @!P0 IMAD.X R95, R168, 0x1, R65, P3 ;  /* 0x00000001a85f8824 */ /* 0x000fe400018e0641 */
[----:B------:R-:W0:Y:S03]  /*9f80*/  @!P4 LDC.64 R64, c[0x0][0x5c0] ;  /* 0x00017000ff40cb82 */ /* 0x000e260000000a00 */
[----:B------:R-:W-:Y:S01]  /*9f90*/  @!P0 STG.E.U8 desc[UR26][R94.64+0x8], R127 ;  /* 0x0000087f5e008986 */ /* 0x000fe2000c10111a */
[----:B------:R-:W-:Y:S02]  /*9fa0*/  LOP3.LUT P0, RZ, R109, 0x20, RZ, 0xc0, !PT ;  /* 0x000000206dff7812 */ /* 0x000fe4000780c0ff */
[----:B0-----:R-:W-:-:S05]  /*9fb0*/  @!P4 IADD3 R64, P3, R28, R64, RZ ;  /* 0x000000401c40c210 */ /* 0x001fca0007f7e0ff */
[----:B------:R-:W-:Y:S01]  /*9fc0*/  @!P4 IMAD.X R65, R168, 0x1, R65, P3 ;  /* 0x00000001a841c824 */ /* 0x000fe200018e0641 */
[----:B------:R-:W-:-:S04]  /*9fd0*/  ISETP.NE.AND P3, PT, R107, RZ, PT ;  /* 0x000000ff6b00720c */ /* 0x000fc80003f65270 */
[----:B------:R0:W-:Y:S01]  /*9fe0*/  @!P4 STG.E.U8 desc[UR26][R64.64+0x9], R35 ;  /* 0x000009234000c986 */ /* 0x0001e2000c10111a */
[----:B------:R-:W-:-:S08]  /*9ff0*/  LOP3.LUT P4, RZ, R8, 0x40000, RZ, 0xc0, !PT ;  /* 0x0004000008ff7812 */ /* 0x000fd0000788c0ff */
[----:B------:R1:W-:Y:S01]  /*a000*/  @!P3 STG.E.U8 desc[UR26][R30.64+0x8], R119 ;  /* 0x000008771e00b986 */ /* 0x0003e2000c10111a */
[C---:B------:R-:W-:Y:S01]  /*a010*/  LOP3.LUT P3, RZ, R8.reuse, 0x20000, RZ, 0xc0, !PT ;  /* 0x0002000008ff7812 */ /* 0x040fe2000786c0ff */
[----:B0-----:R-:W0:Y:S02]  /*a020*/  @!P1 LDC.64 R34, c[0x0][0x5c0] ;  /* 0x00017000ff229b82 */ /* 0x001e240000000a00 */
[----:B------:R-:W-:Y:S01]  /*a030*/  @!P2 STG.E.U8 desc[UR26][R32.64+0x9], R67 ;  /* 0x000009432000a986 */ /* 0x000fe2000c10111a */
[----:B------:R-:W-:Y:S02]  /*a040*/  LOP3.LUT P2, RZ, R109, 0x10, RZ, 0xc0, !PT ;  /* 0x000000106dff7812 */ /* 0x000fe4000784c0ff */
[----:B------:R-:W-:Y:S01]  /*a050*/  F2FP.SATFINITE.E4M3.F32.PACK_AB_MERGE_C R65, RZ, R128, RZ ;  /* 0x00000080ff41723e */ /* 0x000fe200048070ff */
[----:B------:R2:W-:Y:S01]  /*a060*/  @!P6 STG.E.U8 desc[UR26][R24.64], R121 ;  /* 0x000000791800e986 */ /* 0x0005e2000c10111a */
[----:B------:R-:W-:Y:S01]  /*a070*/  LOP3.LUT P6, RZ, R8, 0x10000, RZ, 0xc0, !PT ;  /* 0x0001000008ff7812 */ /* 0x000fe200078cc0ff */
[----:B-1----:R-:W1:Y:S02]  /*a080*/  @!P0 LDC.64 R30, c[0x0][0x5c0] ;  /* 0x00017000ff1e8b82 */ /* 0x002e640000000a00 */
[----:B------:R3:W-:Y:S06]  /*a090*/  @!P5 STG.E.U8 desc[UR26][R36.64+0x1], R65 ;  /* 0x000001412400d986 */ /* 0x0007ec000c10111a */
[----:B--2---:R-:W2:Y:S01]  /*a0a0*/  @!P2 LDC.64 R24, c[0x0][0x5c0] ;  /* 0x00017000ff18ab82 */ /* 0x004ea20000000a00 */
[----:B---3--:R-:W-:-:S02]  /*a0b0*/  P2R R36, PR, RZ, 0x40 ;  /* 0x00000040ff247803 */ /* 0x008fc40000000000 */
[----:B0-----:R-:W-:Y:S02]  /*a0c0*/  @!P1 IADD3 R34, P5, R217, R34, RZ ;  /* 0x00000022d9229210 */ /* 0x001fe40007fbe0ff */
[C---:B------:R-:W-:Y:S02]  /*a0d0*/  LOP3.LUT P6, RZ, R109.reuse, 0x8, RZ, 0xc0, !PT ;  /* 0x000000086dff7812 */ /* 0x040fe400078cc0ff */
[----:B------:R-:W-:Y:S01]  /*a0e0*/  F2FP.SATFINITE.E4M3.F32.PACK_AB_MERGE_C R37, RZ, R140, RZ ;  /* 0x0000008cff25723e */ /* 0x000fe200048070ff */
[----:B------:R-:W-:Y:S01]  /*a0f0*/  @!P1 IMAD.X R35, R216, 0x1, R35, P5 ;  /* 0x00000001d8239824 */ /* 0x000fe200028e0623 */
[----:B------:R-:W-:-:S04]  /*a100*/  LOP3.LUT P5, RZ, R109, 0x4, RZ, 0xc0, !PT ;  /* 0x000000046dff7812 */ /* 0x000fc800078ac0ff */
[----:B------:R0:W-:Y:S01]  /*a110*/  @!P1 STG.E.U8 desc[UR26][R34.64], R131 ;  /* 0x0000008322009986 */ /* 0x0001e2000c10111a */
[----:B-1----:R-:W-:-:S05]  /*a120*/  @!P0 IADD3 R30, P1, R215, R30, RZ ;  /* 0x0000001ed71e8210 */ /* 0x002fca0007f3e0ff */
[----:B------:R-:W-:Y:S01]  /*a130*/  @!P0 IMAD.X R31, R214, 0x1, R31, P1 ;  /* 0x00000001d61f8824 */ /* 0x000fe200008e061f */
[----:B------:R-:W-:-:S04]  /*a140*/  LOP3.LUT P1, RZ, R8, 0x2000, RZ, 0xc0, !PT ;  /* 0x0000200008ff7812 */ /* 0x000fc8000782c0ff */
[----:B------:R1:W-:Y:S01]  /*a150*/  @!P0 STG.E.U8 desc[UR26][R30.64+0x1], R37 ;  /* 0x000001251e008986 */ /* 0x0003e2000c10111a */
[----:B0-----:R-:W-:Y:S02]  /*a160*/  P2R R34, PR, RZ, 0x2 ;  /* 0x00000002ff227803 */ /* 0x001fe40000000000 */
[----:B--2---:R-:W-:Y:S01]  /*a170*/  @!P2 IADD3 R32, P1, R213, R24, RZ ;  /* 0x00000018d520a210 */ /* 0x004fe20007f3e0ff */
[----:B------:R-:W-:Y:S01]  /*a180*/  @!P4 STG.E.U8 desc[UR26][R42.64+0x8], R141 ;  /* 0x0000088d2a00c986 */ /* 0x000fe2000c10111a */
[----:B------:R-:W-:Y:S02]  /*a190*/  F2FP.SATFINITE.E4M3.F32.PACK_AB_MERGE_C R35, RZ, R146, RZ ;  /* 0x00000092ff23723e */ /* 0x000fe400048070ff */
[----:B------:R-:W-:Y:S01]  /*a1a0*/  LOP3.LUT P0, RZ, R109, 0x2, RZ, 0xc0, !PT ;  /* 0x000000026dff7812 */ /* 0x000fe2000780c0ff */
[----:B------:R-:W-:Y:S01]  /*a1b0*/  @!P2 IMAD.X R33, R212, 0x1, R25, P1 ;  /* 0x00000001d421a824 */ /* 0x000fe200008e0619 */
[----:B------:R-:W-:Y:S01]  /*a1c0*/  LOP3.LUT P4, RZ, R8, 0x1000, RZ, 0xc0, !PT ;  /* 0x0000100008ff7812 */ /* 0x000fe2000788c0ff */
[----:B------:R-:W0:Y:S01]  /*a1d0*/  @!P6 LDC.64 R24, c[0x0][0x5c0] ;  /* 0x00017000ff18eb82 */ /* 0x000e220000000a00 */
[----:B------:R2:W-:Y:S01]  /*a1e0*/  @!P3 STG.E.U8 desc[UR26][R44.64+0x9], R35 ;  /* 0x000009232c00b986 */ /* 0x0005e2000c10111a */
[----:B-1----:R-:W-:-:S02]  /*a1f0*/  F2FP.SATFINITE.E4M3.F32.PACK_AB_MERGE_C R37, RZ, R160, RZ ;  /* 0x000000a0ff25723e */ /* 0x002fc400048070ff */
[----:B------:R-:W-:Y:S01]  /*a200*/  LOP3.LUT P3, RZ, R109, 0x1, RZ, 0xc0, !PT ;  /* 0x000000016dff7812 */ /* 0x000fe2000786c0ff */
[----:B------:R-:W-:Y:S01]  /*a210*/  @!P2 STG.E.U8 desc[UR26][R32.64+0x8], R155 ;  /* 0x0000089b2000a986 */ /* 0x000fe2000c10111a */
[----:B------:R-:W-:Y:S02]  /*a220*/  LOP3.LUT P2, RZ, R8, 0x100, RZ, 0xc0, !PT ;  /* 0x0000010008ff7812 */ /* 0x000fe4000784c0ff */
[----:B--2---:R-:W-:Y:S02]  /*a230*/  F2FP.SATFINITE.E4M3.F32.PACK_AB_MERGE_C R35, RZ, R138, RZ ;  /* 0x0000008aff23723e */ /* 0x004fe400048070ff */
[----:B0-----:R-:W-:-:S05]  /*a240*/  @!P6 IADD3 R30, P1, R211, R24, RZ ;  /* 0x00000018d31ee210 */ /* 0x001fca0007f3e0ff */
[----:B------:R-:W-:Y:S01]  /*a250*/  @!P6 IMAD.X R31, R210, 0x1, R25, P1 ;  /* 0x00000001d21fe824 */ /* 0x000fe200008e0619 */
[----:B------:R-:W-:Y:S01]  /*a260*/  ISETP.NE.AND P1, PT, R34, RZ, PT ;  /* 0x000000ff2200720c */ /* 0x000fe20003f25270 */
[----:B------:R-:W0:Y:S03]  /*a270*/  @!P5 LDC.64 R24, c[0x0][0x5c0] ;  /* 0x00017000ff18db82 */ /* 0x000e260000000a00 */
[----:B------:R1:W-:Y:S01]  /*a280*/  @!P6 STG.E.U8 desc[UR26][R30.64+0x9], R35 ;  /* 0x000009231e00e986 */ /* 0x0003e2000c10111a */
[----:B------:R-:W-:Y:S02]  /*a290*/  ISETP.NE.AND P6, PT, R36, RZ, PT ;  /* 0x000000ff2400720c */ /* 0x000fe40003fc5270 */
[----:B-1----:R-:W-:-:S11]  /*a2a0*/  F2FP.SATFINITE.E4M3.F32.PACK_AB_MERGE_C R35, RZ, R134, RZ ;  /* 0x00000086ff23723e */ /* 0x002fd600048070ff */
[----:B------:R-:W-:Y:S01]  /*a2b0*/  @!P6 STG.E.U8 desc[UR26][R56.64], R137 ;  /* 0x000000893800e986 */ /* 0x000fe2000c10111a */
[----:B------:R-:W-:-:S03]  /*a2c0*/  ISETP.NE.AND P6, PT, R66, RZ, PT ;  /* 0x000000ff4200720c */ /* 0x000fc60003fc5270 */
[----:B------:R-:W-:Y:S01]  /*a2d0*/  @!P1 STG.E.U8 desc[UR26][R26.64+0x1], R37 ;  /* 0x000001251a009986 */ /* 0x000fe2000c10111a */
[----:B0-----:R-:W-:-:S05]  /*a2e0*/  @!P5 IADD3 R32, P1, R207, R24, RZ ;  /* 0x00000018cf20d210 */ /* 0x001fca0007f3e0ff */
[----:B------:R-:W-:Y:S01]  /*a2f0*/  @!P5 IMAD.X R33, R208, 0x1, R25, P1 ;  /* 0x00000001d021d824 */ /* 0x000fe200008e0619 */
[----:B------:R-:W-:Y:S01]  /*a300*/  ISETP.NE.AND P1, PT, R209, RZ, PT ;  /* 0x000000ffd100720c */ /* 0x000fe20003f25270 */
[----:B------:R-:W0:Y:S03]  /*a310*/  @!P0 LDC.64 R24, c[0x0][0x5c0] ;  /* 0x00017000ff188b82 */ /* 0x000e260000000a00 */
[----:B------:R1:W-:Y:S02]  /*a320*/  @!P5 STG.E.U8 desc[UR26][R32.64], R159 ;  /* 0x0000009f2000d986 */ /* 0x0003e4000c10111a */
[----:B-1----:R-:W-:Y:S02]  /*a330*/  F2FP.SATFINITE.E4M3.F32.PACK_AB_MERGE_C R33, RZ, R162, RZ ;  /* 0x000000a2ff21723e */ /* 0x002fe400048070ff */
[----:B0-----:R-:W-:-:S05]  /*a340*/  @!P0 IADD3 R30, P5, R205, R24, RZ ;  /* 0x00000018cd1e8210 */ /* 0x001fca0007fbe0ff */
[----:B------:R-:W-:Y:S01]  /*a350*/  @!P0 IMAD.X R31, R206, 0x1, R25, P5 ;  /* 0x00000001ce1f8824 */ /* 0x000fe200028e0619 */
[----:B------:R-:W-:Y:S01]  /*a360*/  LOP3.LUT P5, RZ, R109, 0x400, RZ, 0xc0, !PT ;  /* 0x000004006dff7812 */ /* 0x000fe200078ac0ff */
[----:B------:R-:W0:Y:S03]  /*a370*/  @!P3 LDC.64 R24, c[0x0][0x5c0] ;  /* 0x00017000ff18bb82 */ /* 0x000e260000000a00 */
[----:B------:R1:W-:Y:S01]  /*a380*/  @!P0 STG.E.U8 desc[UR26][R30.64+0x1], R35 ;  /* 0x000001231e008986 */ /* 0x0003e2000c10111a */
[----:B------:R-:W-:-:S03]  /*a390*/  LOP3.LUT P0, RZ, R8, 0x8000, RZ, 0xc0, !PT ;  /* 0x0000800008ff7812 */ /* 0x000fc6000780c0ff */
[----:B------:R-:W-:Y:S01]  /*a3a0*/  @!P4 STG.E.U8 desc[UR26][R50.64+0x8], R161 ;  /* 0x000008a13200c986 */ /* 0x000fe2000c10111a */
[----:B------:R-:W-:-:S03]  /*a3b0*/  LOP3.LUT P4, RZ, R8, 0x4000, RZ, 0xc0, !PT ;  /* 0x0000400008ff7812 */ /* 0x000fc6000788c0ff */
[----:B------:R-:W-:Y:S01]  /*a3c0*/  @!P2 STG.E.U8 desc[UR26][R46.64+0x9], R33 ;  /* 0x000009212e00a986 */ /* 0x000fe2000c10111a */
[----:B-1----:R-:W-:Y:S02]  /*a3d0*/  F2FP.SATFINITE.E4M3.F32.PACK_AB_MERGE_C R35, RZ, R158, RZ ;  /* 0x0000009eff23723e */ /* 0x002fe400048070ff */
[----:B0-----:R-:W-:-:S05]  /*a3e0*/  @!P3 IADD3 R26, P2, R203, R24, RZ ;  /* 0x00000018cb1ab210 */ /* 0x001fca0007f5e0ff */
[----:B------:R-:W-:Y:S01]  /*a3f0*/  @!P3 IMAD.X R27, R204, 0x1, R25, P2 ;  /* 0x00000001cc1bb824 */ /* 0x000fe200010e0619 */
[----:B------:R-:W-:Y:S01]  /*a400*/  LOP3.LUT P2, RZ, R8, 0x800, RZ, 0xc0, !PT ;  /* 0x0000080008ff7812 */ /* 0x000fe2000784c0ff */
[----:B------:R-:W0:Y:S03]  /*a410*/  @!P1 LDC.64 R24, c[0x0][0x5c0] ;  /* 0x00017000ff189b82 */ /* 0x000e260000000a00 */
[----:B------:R-:W-:Y:S01]  /*a420*/  @!P3 STG.E.U8 desc[UR26][R26.64+0x8], R157 ;  /* 0x0000089d1a00b986 */ /* 0x000fe2000c10111a */
[----:B0-----:R-:W-:-:S05]  /*a430*/  @!P1 IADD3 R30, P3, R199, R24, RZ ;  /* 0x00000018c71e9210 */ /* 0x001fca0007f7e0ff */
[----:B------:R-:W-:-:S05]  /*a440*/  @!P1 IMAD.X R31, R202, 0x1, R25, P3 ;  /* 0x00000001ca1f9824 */ /* 0x000fca00018e0619 */
[----:B------:R0:W-:Y:S01]  /*a450*/  @!P1 STG.E.U8 desc[UR26][R30.64+0x9], R35 ;  /* 0x000009231e009986 */ /* 0x0001e2000c10111a */
[----:B------:R-:W-:Y:S02]  /*a460*/  ISETP.LT.OR P1, PT, R169, 0x11, !P6 ;  /* 0x00000011a900780c */ /* 0x000fe40007721670 */
[----:B0-----:R-:W-:-:S11]  /*a470*/  F2FP.SATFINITE.E4M3.F32.PACK_AB_MERGE_C R35, RZ, R156, RZ ;  /* 0x0000009cff23723e */ /* 0x001fd600048070ff */
[----:B------:R-:W0:Y:S02]  /*a480*/  @!P1 LDC.64 R24, c[0x0][0x5c0] ;  /* 0x00017000ff189b82 */ /* 0x000e240000000a00 */
[----:B0-----:R-:W-:-:S05]  /*a490*/  @!P1 IADD3 R32, P3, R28, R24, RZ ;  /* 0x000000181c209210 */ /* 0x001fca0007f7e0ff */
[----:B------:R-:W-:-:S05]  /*a4a0*/  @!P1 IMAD.X R33, R168, 0x1, R25, P3 ;  /* 0x00000001a8219824 */ /* 0x000fca00018e0619 */
[----:B------:R0:W-:Y:S01]  /*a4b0*/  @!P1 STG.E.U8 desc[UR26][R32.64+0x10], R153 ;  /* 0x0000109920009986 */ /* 0x0001e2000c10111a */
[----:B------:R-:W-:Y:S02]  /*a4c0*/  ISETP.LT.OR P1, PT, R169, 0x12, !P6 ;  /* 0x00000012a900780c */ /* 0x000fe40007721670 */
[----:B0-----:R-:W-:-:S11]  /*a4d0*/  F2FP.SATFINITE.E4M3.F32.PACK_AB_MERGE_C R33, RZ, R154, RZ ;  /* 0x0000009aff21723e */ /* 0x001fd600048070ff */
[----:B------:R-:W0:Y:S02]  /*a4e0*/  @!P1 LDC.64 R24, c[0x0][0x5c0] ;  /* 0x00017000ff189b82 */ /* 0x000e240000000a00 */
[----:B0-----:R-:W-:-:S05]  /*a4f0*/  @!P1 IADD3 R26, P3, R28, R24, RZ ;  /* 0x000000181c1a9210 */ /* 0x001fca0007f7e0ff */
[----:B------:R-:W-:Y:S01]  /*a500*/  @!P1 IMAD.X R27, R168, 0x1, R25, P3 ;  /* 0x00000001a81b9824 */ /* 0x000fe200018e0619 */
[----:B------:R-:W-:-:S04]  /*a510*/  LOP3.LUT P3, RZ, R8, 0x400, RZ, 0xc0, !PT ;  /* 0x0000040008ff7812 */ /* 0x000fc8000786c0ff */
[----:B------:R0:W-:Y:S01]  /*a520*/  @!P1 STG.E.U8 desc[UR26][R26.64+0x11], R35 ;  /* 0x000011231a009986 */ /* 0x0001e2000c10111a */
[----:B------:R-:W-:-:S03]  /*a530*/  ISETP.LT.OR P1, PT, R169, 0x19, !P6 ;  /* 0x00000019a900780c */ /* 0x000fc60007721670 */
[----:B------:R-:W-:Y:S04]  /*a540*/  @!P0 STG.E.U8 desc[UR26][R38.64+0x10], R151 ;  /* 0x0000109726008986 */ /* 0x000fe8000c10111a */
[----:B------:R1:W-:Y:S01]  /*a550*/  @!P2 STG.E.U8 desc[UR26][R6.64+0x11], R33 ;  /* 0x000011210600a986 */ /* 0x0003e2000c10111a */
[----:B------:R-:W-:Y:S02]  /*a560*/  LOP3.LUT P2, RZ, R109, 0x800, RZ, 0xc0, !PT ;  /* 0x000008006dff7812 */ /* 0x000fe4000784c0ff */
[----:B0-----:R-:W-:-:S03]  /*a570*/  F2FP.SATFINITE.E4M3.F32.PACK_AB_MERGE_C R27, RZ, R150, RZ ;  /* 0x00000096ff1b723e */ /* 0x001fc600048070ff */
[----:B------:R-:W0:Y:S01]  /*a580*/  @!P1 LDC.64 R24, c[0x0][0x5c0] ;  /* 0x00017000ff189b82 */ /* 0x000e220000000a00 */
[----:B-1----:R-:W-:Y:S02]  /*a590*/  F2FP.SATFINITE.E4M3.F32.PACK_AB_MERGE_C R7, RZ, R152, RZ ;  /* 0x00000098ff07723e */ /* 0x002fe400048070ff */
[----:B0-----:R-:W-:-:S05]  /*a5a0*/  @!P1 IADD3 R30, P0, R28, R24, RZ ;  /* 0x000000181c1e9210 */ /* 0x001fca0007f1e0ff */
[----:B------:R-:W-:-:S05]  /*a5b0*/  @!P1 IMAD.X R31, R168, 0x1, R25, P0 ;  /* 0x00000001a81f9824 */ /* 0x000fca00000e0619 */
[----:B------:R0:W-:Y:S01]  /*a5c0*/  @!P1 STG.E.U8 desc[UR26][R30.64+0x18], R149 ;  /* 0x000018951e009986 */ /* 0x0001e2000c10111a */
[----:B------:R-:W-:Y:S02]  /*a5d0*/  ISETP.LT.OR P1, PT, R169, 0x1a, !P6 ;  /* 0x0000001aa900780c */ /* 0x000fe40007721670 */
[----:B0-----:R-:W-:-:S11]  /*a5e0*/  P2R R30, PR, RZ, 0x40 ;  /* 0x00000040ff1e7803 */ /* 0x001fd60000000000 */
[----:B------:R-:W0:Y:S01]  /*a5f0*/  @!P1 LDC.64 R24, c[0x0][0x5c0] ;  /* 0x00017000ff189b82 */ /* 0x000e220000000a00 */
[----:B------:R-:W-:Y:S02]  /*a600*/  LOP3.LUT P6, RZ, R8, 0x40, RZ, 0xc0, !PT ;  /* 0x0000004008ff7812 */ /* 0x000fe400078cc0ff */
[----:B------:R-:W-:Y:S02]  /*a610*/  F2FP.SATFINITE.E4M3.F32.PACK_AB_MERGE_C R31, RZ, R148, RZ ;  /* 0x00000094ff1f723e */ /* 0x000fe400048070ff */
[----:B0-----:R-:W-:-:S05]  /*a620*/  @!P1 IADD3 R24, P0, R28, R24, RZ ;  /* 0x000000181c189210 */ /* 0x001fca0007f1e0ff */
[----:B------:R-:W-:Y:S01]  /*a630*/  @!P1 IMAD.X R25, R168, 0x1, R25, P0 ;  /* 0x00000001a8199824 */ /* 0x000fe200000e0619 */
[----:B------:R-:W-:-:S04]  /*a640*/  LOP3.LUT P0, RZ, R8, 0x20, RZ, 0xc0, !PT ;  /* 0x0000002008ff7812 */ /* 0x000fc8000780c0ff */
[----:B------:R0:W-:Y:S01]  /*a650*/  @!P1 STG.E.U8 desc[UR26][R24.64+0x19], R7 ;  /* 0x0000190718009986 */ /* 0x0001e2000c10111a */
[----:B------:R-:W-:-:S03]  /*a660*/  LOP3.LUT P1, RZ, R8, 0x80, RZ, 0xc0, !PT ;  /* 0x0000008008ff7812 */ /* 0x000fc6000782c0ff */
[----:B------:R-:W-:Y:S01]  /*a670*/  @!P4 STG.E.U8 desc[UR26][R40.64+0x18], R147 ;  /* 0x000018932800c986 */ /* 0x000fe2000c10111a */
[----:B------:R-:W-:-:S03]  /*a680*/  LOP3.LUT P4, RZ, R8, 0x10, RZ, 0xc0, !PT ;  /* 0x0000001008ff7812 */ /* 0x000fc6000788c0ff */
[----:B------:R1:W-:Y:S01]  /*a690*/  @!P3 STG.E.U8 desc[UR26][R62.64+0x19], R27 ;  /* 0x0000191b3e00b986 */ /* 0x0003e2000c10111a */
[----:B------:R-:W-:Y:S01]  /*a6a0*/  LOP3.LUT P3, RZ, R109, 0x200, RZ, 0xc0, !PT ;  /* 0x000002006dff7812 */ /* 0x000fe2000786c0ff */
[----:B0-----:R-:W0:Y:S04]  /*a6b0*/  @!P2 LDC.64 R6, c[0x0][0x5c0] ;  /* 0x00017000ff06ab82 */ /* 0x001e280000000a00 */
[----:B------:R-:W-:Y:S04]  /*a6c0*/  @!P1 STG.E.U8 desc[UR26][R60.64+0x10], R145 ;  /* 0x000010913c009986 */ /* 0x000fe8000c10111a */
[----:B------:R2:W-:Y:S01]  /*a6d0*/  @!P6 STG.E.U8 desc[UR26][R58.64+0x11], R31 ;  /* 0x0000111f3a00e986 */ /* 0x0005e2000c10111a */
[----:B------:R-:W-:Y:S01]  /*a6e0*/  LOP3.LUT P6, RZ, R8, 0x8, RZ, 0xc0, !PT ;  /* 0x0000000808ff7812 */ /* 0x000fe200078cc0ff */
[----:B------:R-:W3:Y:S01]  /*a6f0*/  @!P5 LDC.64 R24, c[0x0][0x5c0] ;  /* 0x00017000ff18db82 */ /* 0x000ee20000000a00 */
[----:B-1----:R-:W-:-:S02]  /*a700*/  F2FP.SATFINITE.E4M3.F32.PACK_AB_MERGE_C R27, RZ, R144, RZ ;  /* 0x00000090ff1b723e */ /* 0x002fc400048070ff */
[----:B------:R-:W-:Y:S02]  /*a710*/  P2R R26, PR, RZ, 0x40 ;  /* 0x00000040ff1a7803 */ /* 0x000fe40000000000 */
[----:B------:R-:W-:Y:S02]  /*a720*/  LOP3.LUT P6, RZ, R109, 0x100, RZ, 0xc0, !PT ;  /* 0x000001006dff7812 */ /* 0x000fe400078cc0ff */
[----:B--2---:R-:W-:Y:S02]  /*a730*/  F2FP.SATFINITE.E4M3.F32.PACK_AB_MERGE_C R31, RZ, R142, RZ ;  /* 0x0000008eff1f723e */ /* 0x004fe400048070ff */
[----:B0-----:R-:W-:-:S05]  /*a740*/  @!P2 IADD3 R6, P1, R197, R6, RZ ;  /* 0x00000006c506a210 */ /* 0x001fca0007f3e0ff */
[----:B------:R-:W-:Y:S01]  /*a750*/  @!P2 IMAD.X R7, R198, 0x1, R7, P1 ;  /* 0x00000001c607a824 */ /* 0x000fe200008e0607 */
[----:B---3--:R-:W-:-:S04]  /*a760*/  @!P5 IADD3 R24, P1, R195, R24, RZ ;  /* 0x00000018c318d210 */ /* 0x008fc80007f3e0ff */
[----:B------:R0:W-:Y:S01]  /*a770*/  @!P2 STG.E.U8 desc[UR26][R6.64+0x10], R143 ;  /* 0x0000108f0600a986 */ /* 0x0001e2000c10111a */
[----:B------:R-:W-:Y:S01]  /*a780*/  LOP3.LUT P2, RZ, R109, 0x1000, RZ, 0xc0, !PT ;  /* 0x000010006dff7812 */ /* 0x000fe2000784c0ff */
[----:B------:R-:W-:-:S05]  /*a790*/  @!P5 IMAD.X R25, R192, 0x1, R25, P1 ;  /* 0x00000001c019d824 */ /* 0x000fca00008e0619 */
[----:B------:R1:W-:Y:S01]  /*a7a0*/  @!P5 STG.E.U8 desc[UR26][R24.64+0x11], R27 ;  /* 0x0000111b1800d986 */ /* 0x0003e2000c10111a */
[C---:B------:R-:W-:Y:S01]  /*a7b0*/  LOP3.LUT P5, RZ, R109.reuse, 0x2000, RZ, 0xc0, !PT ;  /* 0x000020006dff7812 */ /* 0x040fe200078ac0ff */
[----:B0-----:R-:W0:Y:S02]  /*a7c0*/  @!P3 LDC.64 R6, c[0x0][0x5c0] ;  /* 0x00017000ff06bb82 */ /* 0x001e240000000a00 */
[----:B------:R-:W-:Y:S01]  /*a7d0*/  @!P0 STG.E.U8 desc[UR26][R54.64+0x18], R139 ;  /* 0x0000188b36008986 */ /* 0x000fe2000c10111a */
[----:B------:R-:W-:-:S03]  /*a7e0*/  LOP3.LUT P0, RZ, R109, 0x4000, RZ, 0xc0, !PT ;  /* 0x000040006dff7812 */ /* 0x000fc6000780c0ff */
[----:B------:R2:W-:Y:S01]  /*a7f0*/  @!P4 STG.E.U8 desc[UR26][R52.64+0x19], R31 ;  /* 0x0000191f3400c986 */ /* 0x0005e2000c10111a */
[----:B------:R-:W-:Y:S01]  /*a800*/  LOP3.LUT P4, RZ, R109, 0x80000000, RZ, 0xc0, !PT ;  /* 0x800000006dff7812 */ /* 0x000fe2000788c0ff */
[----:B-1----:R-:W1:Y:S01]  /*a810*/  @!P6 LDC.64 R24, c[0x0][0x5c0] ;  /* 0x00017000ff18eb82 */ /* 0x002e620000000a00 */
[----:B------:R-:W-:Y:S02]  /*a820*/  F2FP.SATFINITE.E4M3.F32.PACK_AB_MERGE_C R27, RZ, R136, RZ ;  /* 0x00000088ff1b723e */ /* 0x000fe400048070ff */
[----:B--2---:R-:W-:Y:S02]  /*a830*/  F2FP.SATFINITE.E4M3.F32.PACK_AB_MERGE_C R31, RZ, R132, RZ ;  /* 0x00000084ff1f723e */ /* 0x004fe400048070ff */
[----:B0-----:R-:W-:-:S05]  /*a840*/  @!P3 IADD3 R6, P1, R193, R6, RZ ;  /* 0x00000006c106b210 */ /* 0x001fca0007f3e0ff */
[----:B------:R-:W-:Y:S01]  /*a850*/  @!P3 IMAD.X R7, R196, 0x1, R7, P1 ;  /* 0x00000001c407b824 */ /* 0x000fe200008e0607 */
[----:B-1----:R-:W-:-:S04]  /*a860*/  @!P6 IADD3 R24, P1, R191, R24, RZ ;  /* 0x00000018bf18e210 */ /* 0x002fc80007f3e0ff */
[----:B------:R0:W-:Y:S01]  /*a870*/  @!P3 STG.E.U8 desc[UR26][R6.64+0x18], R135 ;  /* 0x000018870600b986 */ /* 0x0001e2000c10111a */
[----:B------:R-:W-:Y:S01]  /*a880*/  LOP3.LUT P3, RZ, R109, 0x400000, RZ, 0xc0, !PT ;  /* 0x004000006dff7812 */ /* 0x000fe2000786c0ff */
[----:B------:R-:W-:Y:S01]  /*a890*/  @!P6 IMAD.X R25, R194, 0x1, R25, P1 ;  /* 0x00000001c219e824 */ /* 0x000fe200008e0619 */
[----:B------:R-:W-:-:S04]  /*a8a0*/  LOP3.LUT P1, RZ, R8, 0x1, RZ, 0xc0, !PT ;  /* 0x0000000108ff7812 */ /* 0x000fc8000782c0ff */
[----:B------:R1:W-:Y:S01]  /*a8b0*/  @!P6 STG.E.U8 desc[UR26][R24.64+0x19], R27 ;  /* 0x0000191b1800e986 */ /* 0x0003e2000c10111a */
[----:B------:R-:W-:Y:S01]  /*a8c0*/  ISETP.NE.AND P6, PT, R26, RZ, PT ;  /* 0x000000ff1a00720c */ /* 0x000fe20003fc5270 */
[----:B0-----:R-:W0:Y:S08]  /*a8d0*/  @!P2 LDC.64 R6, c[0x0][0x5c0] ;  /* 0x00017000ff06ab82 */ /* 0x001e300000000a00 */
[----:B-1----:R-:W1:Y:S01]  /*a8e0*/  @!P5 LDC.64 R24, c[0x0][0x5c0] ;  /* 0x00017000ff18db82 */ /* 0x002e620000000a00 */
[----:B------:R-:W-:-:S03]  /*a8f0*/  F2FP.SATFINITE.E4M3.F32.PACK_AB_MERGE_C R27, RZ, R130, RZ ;  /* 0x00000082ff1b723e */ /* 0x000fc600048070ff */
[----:B------:R-:W-:Y:S01]  /*a900*/  @!P6 STG.E.U8 desc[UR26][R48.64+0x10], R133 ;  /* 0x000010853000e986 */ /* 0x000fe2000c10111a */
[----:B------:R-:W-:-:S03]  /*a910*/  ISETP.NE.AND P6, PT, R30, RZ, PT ;  /* 0x000000ff1e00720c */ /* 0x000fc60003fc5270 */
[----:B------:R2:W-:Y:S01]  /*a920*/  @!P1 STG.E.U8 desc[UR26][R68.64+0x11], R31 ;  /* 0x0000111f44009986 */ /* 0x0005e2000c10111a */
[----:B0-----:R-:W-:Y:S02]  /*a930*/  @!P2 IADD3 R6, P1, R189, R6, RZ ;  /* 0x00000006bd06a210 */ /* 0x001fe40007f3e0ff */
[----:B--2---:R-:W-:-:S03]  /*a940*/  F2FP.SATFINITE.E4M3.F32.PACK_AB_MERGE_C R31, RZ, R124, RZ ;  /* 0x0000007cff1f723e */ /* 0x004fc600048070ff */
[----:B------:R-:W-:Y:S01]  /*a950*/  @!P2 IMAD.X R7, R190, 0x1, R7, P1 ;  /* 0x00000001be07a824 */ /* 0x000fe200008e0607 */
[----:B-1----:R-:W-:-:S04]  /*a960*/  @!P5 IADD3 R24, P1, R187, R24, RZ ;  /* 0x00000018bb18d210 */ /* 0x002fc80007f3e0ff */
[----:B------:R0:W-:Y:S01]  /*a970*/  @!P2 STG.E.U8 desc[UR26][R6.64+0x10], R129 ;  /* 0x000010810600a986 */ /* 0x0001e2000c10111a */
[----:B------:R-:W-:Y:S01]  /*a980*/  ISETP.NE.AND P2, PT, R188, RZ, PT ;  /* 0x000000ffbc00720c */ /* 0x000fe20003f45270 */
[----:B------:R-:W-:-:S05]  /*a990*/  @!P5 IMAD.X R25, R186, 0x1, R25, P1 ;  /* 0x00000001ba19d824 */ /* 0x000fca00008e0619 */
[----:B------:R1:W-:Y:S01]  /*a9a0*/  @!P5 STG.E.U8 desc[UR26][R24.64+0x11], R27 ;  /* 0x0000111b1800d986 */ /* 0x0003e2000c10111a */
[C---:B------:R-:W-:Y:S01]  /*a9b0*/  LOP3.LUT P5, RZ, R109.reuse, 0x20000000, RZ, 0xc0, !PT ;  /* 0x200000006dff7812 */ /* 0x040fe200078ac0ff */
[----:B0-----:R-:W0:Y:S02]  /*a9c0*/  @!P0 LDC.64 R6, c[0x0][0x5c0] ;  /* 0x00017000ff068b82 */ /* 0x001e240000000a00 */
[----:B------:R-:W-:Y:S01]  /*a9d0*/  @!P4 STG.E.U8 desc[UR26][R70.64+0x18], R125 ;  /* 0x0000187d4600c986 */ /* 0x000fe2000c10111a */
[C---:B------:R-:W-:Y:S02]  /*a9e0*/  LOP3.LUT P4, RZ, R8.reuse, 0x4, RZ, 0xc0, !PT ;  /* 0x0000000408ff7812 */ /* 0x040fe4000788c0ff */
[----:B------:R-:W-:Y:S01]  /*a9f0*/  P2R R30, PR, RZ, 0x20 ;  /* 0x00000020ff1e7803 */ /* 0x000fe20000000000 */
[----:B------:R2:W-:Y:S01]  /*aa00*/  @!P3 STG.E.U8 desc[UR26][R72.64+0x19], R31 ;  /* 0x0000191f4800b986 */ /* 0x0005e2000c10111a */
[----:B------:R-:W-:Y:S01]  /*aa10*/  LOP3.LUT P3, RZ, R109, 0x40000000, RZ, 0xc0, !PT ;  /* 0x400000006dff7812 */ /* 0x000fe2000786c0ff */
[----:B-1----:R-:W1:Y:S01]  /*aa20*/  @!P2 LDC.64 R24, c[0x0][0x5c0] ;  /* 0x00017000ff18ab82 */ /* 0x002e620000000a00 */
[----:B------:R-:W-:-:S02]  /*aa30*/  LOP3.LUT P5, RZ, R8, 0x2, RZ, 0xc0, !PT ;  /* 0x0000000208ff7812 */ /* 0x000fc400078ac0ff */
[----:B--2---:R-:W-:Y:S02]  /*aa40*/  F2FP.SATFINITE.E4M3.F32.PACK_AB_MERGE_C R31, RZ, R120, RZ ;  /* 0x00000078ff1f723e */ /* 0x004fe400048070ff */
[----:B0-----:R-:W-:-:S05]  /*aa50*/  @!P0 IADD3 R6, P1, R185, R6, RZ ;  /* 0x00000006b9068210 */ /* 0x001fca0007f3e0ff */
[----:B------:R-:W-:Y:S01]  /*aa60*/  @!P0 IMAD.X R7, R184, 0x1, R7, P1 ;  /* 0x00000001b8078824 */ /* 0x000fe200008e0607 */
[----:B-1----:R-:W-:-:S04]  /*aa70*/  @!P2 IADD3 R24, P1, R183, R24, RZ ;  /* 0x00000018b718a210 */ /* 0x002fc80007f3e0ff */
[----:B------:R-:W-:Y:S01]  /*aa80*/  @!P0 STG.E.U8 desc[UR26][R6.64+0x18], R123 ;  /* 0x0000187b06008986 */ /* 0x000fe2000c10111a */
[----:B------:R-:W-:Y:S01]  /*aa90*/  LOP3.LUT P0, RZ, R109, 0x10000000, RZ, 0xc0, !PT ;  /* 0x100000006dff7812 */ /* 0x000fe2000780c0ff */
[----:B------:R-:W-:Y:S01]  /*aaa0*/  @!P2 IMAD.X R25, R182, 0x1, R25, P1 ;  /* 0x00000001b619a824 */ /* 0x000fe200008e0619 */
[----:B------:R-:W-:-:S04]  /*aab0*/  ISETP.LT.OR P1, PT, R169, 0x21, !P6 ;  /* 0x00000021a900780c */ /* 0x000fc80007721670 */
[----:B------:R0:W-:Y:S09]  /*aac0*/  @!P2 STG.E.U8 desc[UR26][R24.64+0x19], R31 ;  /* 0x0000191f1800a986 */ /* 0x0001f2000c10111a */
[----:B------:R-:W1:Y:S01]  /*aad0*/  @!P1 LDC.64 R26, c[0x0][0x5c0] ;  /* 0x00017000ff1a9b82 */ /* 0x000e620000000a00 */
[----:B0-----:R-:W-:-:S02]  /*aae0*/  F2FP.SATFINITE.E4M3.F32.PACK_AB_MERGE_C R31, RZ, R118, RZ ;  /* 0x00000076ff1f723e */ /* 0x001fc400048070ff */
[----:B-1----:R-:W-:-:S05]  /*aaf0*/  @!P1 IADD3 R26, P2, R28, R26, RZ ;  /* 0x0000001a1c1a9210 */ /* 0x002fca0007f5e0ff */
        /* <DEDUP_REMOVED lines=8> */
[C---:B------:R-:W-:Y:S02]  /*ab80*/  ISETP.LT.OR P1, PT, R169.reuse, 0x29, !P6 ;  /* 0x00000029a900780c */ /* 0x040fe40007721670 */
[----:B------:R-:W-:Y:S01]  /*ab90*/  ISETP.LT.OR P6, PT, R169, 0x2a, !P6 ;  /* 0x0000002aa900780c */ /* 0x000fe200077c1670 */
[----:B------:R-:W-:Y:S01]  /*aba0*/  @!P4 STG.E.U8 desc[UR26][R74.64+0x20], R115 ;  /* 0x000020734a00c986 */ /* 0x000fe2000c10111a */
[----:B------:R-:W-:-:S03]  /*abb0*/  LOP3.LUT P4, RZ, R109, 0x10000, RZ, 0xc0, !PT ;  /* 0x000100006dff7812 */ /* 0x000fc6000788c0ff */
[----:B------:R1:W-:Y:S01]  /*abc0*/  @!P3 STG.E.U8 desc[UR26][R76.64+0x21], R27 ;  /* 0x0000211b4c00b986 */ /* 0x0003e2000c10111a */
[----:B------:R-:W-:Y:S02]  /*abd0*/  LOP3.LUT P3, RZ, R109, 0x4000000, RZ, 0xc0, !PT ;  /* 0x040000006dff7812 */ /* 0x000fe4000786c0ff */
[----:B0-----:R-:W-:-:S03]  /*abe0*/  F2FP.SATFINITE.E4M3.F32.PACK_AB_MERGE_C R31, RZ, R102, RZ ;  /* 0x00000066ff1f723e */ /* 0x001fc600048070ff */
[----:B------:R-:W0:Y:S01]  /*abf0*/  @!P1 LDC.64 R24, c[0x0][0x5c0] ;  /* 0x00017000ff189b82 */ /* 0x000e220000000a00 */
[----:B-1----:R-:W-:-:S07]  /*ac00*/  F2FP.SATFINITE.E4M3.F32.PACK_AB_MERGE_C R27, RZ, R114, RZ ;  /* 0x00000072ff1b723e */ /* 0x002fce00048070ff */
[----:B------:R-:W1:Y:S01]  /*ac10*/  @!P6 LDC.64 R6, c[0x0][0x5c0] ;  /* 0x00017000ff06eb82 */ /* 0x000e620000000a00 */
[----:B0-----:R-:W-:-:S05]  /*ac20*/  @!P1 IADD3 R24, P2, R28, R24, RZ ;  /* 0x000000181c189210 */ /* 0x001fca0007f5e0ff */
[----:B------:R-:W-:Y:S01]  /*ac30*/  @!P1 IMAD.X R25, R168, 0x1, R25, P2 ;  /* 0x00000001a8199824 */ /* 0x000fe200010e0619 */
[----:B------:R-:W-:-:S04]  /*ac40*/  LOP3.LUT P2, RZ, R109, 0x8000, RZ, 0xc0, !PT ;  /* 0x000080006dff7812 */ /* 0x000fc8000784c0ff */
[----:B------:R0:W-:Y:S01]  /*ac50*/  @!P1 STG.E.U8 desc[UR26][R24.64+0x28], R113 ;  /* 0x0000287118009986 */ /* 0x0001e2000c10111a */
[----:B-1----:R-:W-:-:S05]  /*ac60*/  @!P6 IADD3 R6, P1, R28, R6, RZ ;  /* 0x000000061c06e210 */ /* 0x002fca0007f3e0ff */
[----:B------:R-:W-:Y:S01]  /*ac70*/  @!P6 IMAD.X R7, R168, 0x1, R7, P1 ;  /* 0x00000001a807e824 */ /* 0x000fe200008e0607 */
[----:B------:R-:W-:-:S04]  /*ac80*/  LOP3.LUT P1, RZ, R109, 0x8000000, RZ, 0xc0, !PT ;  /* 0x080000006dff7812 */ /* 0x000fc8000782c0ff */
[----:B------:R1:W-:Y:S01]  /*ac90*/  @!P6 STG.E.U8 desc[UR26][R6.64+0x29], R27 ;  /* 0x0000291b0600e986 */ /* 0x0003e2000c10111a */
[----:B------:R-:W-:Y:S02]  /*aca0*/  LOP3.LUT P6, RZ, R109, 0x20000, RZ, 0xc0, !PT ;  /* 0x000200006dff7812 */ /* 0x000fe400078cc0ff */
[----:B0-----:R-:W-:Y:S01]  /*acb0*/  F2FP.SATFINITE.E4M3.F32.PACK_AB_MERGE_C R25, RZ, R112, RZ ;  /* 0x00000070ff19723e */ /* 0x001fe200048070ff */
[----:B------:R-:W-:Y:S01]  /*acc0*/  @!P5 STG.E.U8 desc[UR26][R78.64+0x28], R111 ;  /* 0x0000286f4e00d986 */ /* 0x000fe2000c10111a */
[----:B------:R-:W-:Y:S02]  /*acd0*/  ISETP.NE.AND P5, PT, R30, RZ, PT ;  /* 0x000000ff1e00720c */ /* 0x000fe40003fa5270 */
[----:B-1----:R-:W-:-:S07]  /*ace0*/  F2FP.SATFINITE.E4M3.F32.PACK_AB_MERGE_C R27, RZ, R110, RZ ;  /* 0x0000006eff1b723e */ /* 0x002fce00048070ff */
[----:B------:R-:W0:Y:S04]  /*acf0*/  @!P6 LDC.64 R6, c[0x0][0x5c0] ;  /* 0x00017000ff06eb82 */ /* 0x000e280000000a00 */
[----:B------:R1:W-:Y:S01]  /*ad00*/  @!P5 STG.E.U8 desc[UR26][R80.64+0x29], R25 ;  /* 0x000029195000d986 */ /* 0x0003e2000c10111a */
[----:B------:R-:W-:-:S03]  /*ad10*/  ISETP.NE.AND P5, PT, R181, RZ, PT ;  /* 0x000000ffb500720c */ /* 0x000fc60003fa5270 */
[----:B------:R-:W-:Y:S01]  /*ad20*/  @!P0 STG.E.U8 desc[UR26][R82.64+0x20], R105 ;  /* 0x0000206952008986 */ /* 0x000fe2000c10111a */
[----:B------:R-:W-:-:S03]  /*ad30*/  ISETP.NE.AND P0, PT, R180, RZ, PT ;  /* 0x000000ffb400720c */ /* 0x000fc60003f05270 */
[----:B------:R2:W-:Y:S01]  /*ad40*/  @!P1 STG.E.U8 desc[UR26][R84.64+0x21], R27 ;  /* 0x0000211b54009986 */ /* 0x0005e2000c10111a */
[----:B-1----:R-:W1:Y:S01]  /*ad50*/  @!P4 LDC.64 R24, c[0x0][0x5c0] ;  /* 0x00017000ff18cb82 */ /* 0x002e620000000a00 */
[----:B0-----:R-:W-:-:S07]  /*ad60*/  @!P6 IADD3 R6, P1, R179, R6, RZ ;  /* 0x00000006b306e210 */ /* 0x001fce0007f3e0ff */
[----:B------:R-:W0:Y:S01]  /*ad70*/  @!P5 LDC.64 R34, c[0x0][0x5c0] ;  /* 0x00017000ff22db82 */ /* 0x000e220000000a00 */
[----:B--2---:R-:W-:Y:S01]  /*ad80*/  F2FP.SATFINITE.E4M3.F32.PACK_AB_MERGE_C R27, RZ, R104, RZ ;  /* 0x00000068ff1b723e */ /* 0x004fe200048070ff */
[----:B------:R-:W-:-:S05]  /*ad90*/  @!P6 IMAD.X R7, R178, 0x1, R7, P1 ;  /* 0x00000001b207e824 */ /* 0x000fca00008e0607 */
[----:B------:R2:W-:Y:S01]  /*ada0*/  @!P6 STG.E.U8 desc[UR26][R6.64+0x20], R103 ;  /* 0x000020670600e986 */ /* 0x0005e2000c10111a */
[----:B------:R-:W-:Y:S02]  /*adb0*/  LOP3.LUT P6, RZ, R109, 0x1000000, RZ, 0xc0, !PT ;  /* 0x010000006dff7812 */ /* 0x000fe400078cc0ff */
[----:B-1----:R-:W-:-:S05]  /*adc0*/  @!P4 IADD3 R24, P1, R177, R24, RZ ;  /* 0x00000018b118c210 */ /* 0x002fca0007f3e0ff */
[----:B------:R-:W-:Y:S01]  /*add0*/  @!P4 IMAD.X R25, R176, 0x1, R25, P1 ;  /* 0x00000001b019c824 */ /* 0x000fe200008e0619 */
[----:B--2---:R-:W1:Y:S01]  /*ade0*/  @!P2 LDC.64 R6, c[0x0][0x5c0] ;  /* 0x00017000ff06ab82 */ /* 0x004e620000000a00 */
[----:B------:R-:W-:-:S03]  /*adf0*/  LOP3.LUT P1, RZ, R109, 0x800000, RZ, 0xc0, !PT ;  /* 0x008000006dff7812 */ /* 0x000fc6000782c0ff */
[----:B------:R2:W-:Y:S01]  /*ae00*/  @!P4 STG.E.U8 desc[UR26][R24.64+0x21], R27 ;  /* 0x0000211b1800c986 */ /* 0x0005e2000c10111a */
[----:B------:R-:W-:-:S03]  /*ae10*/  ISETP.NE.AND P4, PT, R175, RZ, PT ;  /* 0x000000ffaf00720c */ /* 0x000fc60003f85270 */
[----:B------:R-:W-:Y:S01]  /*ae20*/  @!P3 STG.E.U8 desc[UR26][R86.64+0x28], R99 ;  /* 0x000028635600b986 */ /* 0x000fe2000c10111a */
[----:B------:R-:W-:-:S05]  /*ae30*/  ISETP.NE.AND P3, PT, R173, RZ, PT ;  /* 0x000000ffad00720c */ /* 0x000fca0003f65270 */
[----:B------:R3:W-:Y:S01]  /*ae40*/  @!P1 STG.E.U8 desc[UR26][R88.64+0x29], R31 ;  /* 0x0000291f58009986 */ /* 0x0007e2000c10111a */
[----:B--2---:R-:W-:-:S03]  /*ae50*/  F2FP.SATFINITE.E4M3.F32.PACK_AB_MERGE_C R27, RZ, R96, RZ ;  /* 0x00000060ff1b723e */ /* 0x004fc600048070ff */
[----:B------:R-:W2:Y:S01]  /*ae60*/  @!P4 LDC.64 R32, c[0x0][0x5c0] ;  /* 0x00017000ff20cb82 */ /* 0x000ea20000000a00 */
[----:B-1----:R-:W-:-:S07]  /*ae70*/  @!P2 IADD3 R6, P1, R171, R6, RZ ;  /* 0x00000006ab06a210 */ /* 0x002fce0007f3e0ff */
[----:B------:R-:W1:Y:S01]  /*ae80*/  @!P3 LDC.64 R24, c[0x0][0x5c0] ;  /* 0x00017000ff18bb82 */ /* 0x000e620000000a00 */
[----:B---3--:R-:W-:Y:S01]  /*ae90*/  F2FP.SATFINITE.E4M3.F32.PACK_AB_MERGE_C R31, RZ, R100, RZ ;  /* 0x00000064ff1f723e */ /* 0x008fe200048070ff */
[----:B------:R-:W-:-:S05]  /*aea0*/  @!P2 IMAD.X R7, R174, 0x1, R7, P1 ;  /* 0x00000001ae07a824 */ /* 0x000fca00008e0607 */
[----:B------:R3:W-:Y:S01]  /*aeb0*/  @!P2 STG.E.U8 desc[UR26][R6.64+0x28], R27 ;  /* 0x0000281b0600a986 */ /* 0x0007e2000c10111a */
[----:B------:R-:W-:Y:S02]  /*aec0*/  ISETP.GE.AND P2, PT, R170, 0x101, PT ;  /* 0x00000101aa00780c */ /* 0x000fe40003f46270 */
[----:B---3--:R-:W-:Y:S02]  /*aed0*/  F2FP.SATFINITE.E4M3.F32.PACK_AB_MERGE_C R27, RZ, R98, RZ ;  /* 0x00000062ff1b723e */ /* 0x008fe400048070ff */
[----:B-1----:R-:W-:-:S05]  /*aee0*/  @!P3 IADD3 R24, P1, R167, R24, RZ ;  /* 0x00000018a718b210 */ /* 0x002fca0007f3e0ff */
[----:B------:R-:W-:Y:S01]  /*aef0*/  @!P3 IMAD.X R25, R172, 0x1, R25, P1 ;  /* 0x00000001ac19b824 */ /* 0x000fe200008e0619 */
[----:B------:R-:W-:-:S04]  /*af00*/  LOP3.LUT P1, RZ, R109, 0x2000000, RZ, 0xc0, !PT ;  /* 0x020000006dff7812 */ /* 0x000fc8000782c0ff */
[----:B------:R0:W-:Y:S01]  /*af10*/  @!P3 STG.E.U8 desc[UR26][R24.64+0x29], R31 ;  /* 0x0000291f1800b986 */ /* 0x0001e2000c10111a */
[----:B--2---:R-:W-:-:S05]  /*af20*/  @!P4 IADD3 R6, P3, R165, R32, RZ ;  /* 0x00000020a506c210 */ /* 0x004fca0007f7e0ff */
[----:B------:R-:W-:Y:S01]  /*af30*/  @!P4 IMAD.X R7, R164, 0x1, R33, P3 ;  /* 0x00000001a407c824 */ /* 0x000fe200018e0621 */
[C---:B------:R-:W-:Y:S02]  /*af40*/  ISETP.LT.OR P3, PT, R169.reuse, 0x29, !P0 ;  /* 0x00000029a900780c */ /* 0x040fe40004761670 */
[----:B------:R-:W-:Y:S01]  /*af50*/  @!P1 STG.E.U8 desc[UR26][R90.64+0x20], R97 ;  /* 0x000020615a009986 */ /* 0x000fe2000c10111a */
[C---:B------:R-:W-:Y:S02]  /*af60*/  ISETP.LT.OR P1, PT, R169.reuse, 0x29, !P2 ;  /* 0x00000029a900780c */ /* 0x040fe40005721670 */
[C---:B------:R-:W-:Y:S01]  /*af70*/  ISETP.LT.OR P2, PT, R169.reuse, 0x2a, !P2 ;  /* 0x0000002aa900780c */ /* 0x040fe20005741670 */
[----:B------:R-:W-:Y:S01]  /*af80*/  @!P6 STG.E.U8 desc[UR26][R92.64+0x21], R27 ;  /* 0x0000211b5c00e986 */ /* 0x000fe2000c10111a */
[----:B------:R-:W-:-:S03]  /*af90*/  ISETP.LT.OR P0, PT, R169, 0x2a, !P0 ;  /* 0x0000002aa900780c */ /* 0x000fc60004701670 */
[----:B------:R1:W-:Y:S01]  /*afa0*/  @!P4 STG.E.U8 desc[UR26][R6.64+0x20], R23 ;  /* 0x000020170600c986 */ /* 0x0003e2000c10111a */
[----:B0-----:R-:W-:Y:S02]  /*afb0*/  @!P5 IADD3 R24, P4, R29, R34, RZ ;  /* 0x000000221d18d210 */ /* 0x001fe40007f9e0ff */
[----:B------:R-:W-:-:S03]  /*afc0*/  F2FP.SATFINITE.E4M3.F32.PACK_AB_MERGE_C R29, RZ, R20, RZ ;  /* 0x00000014ff1d723e */ /* 0x000fc600048070ff */
[----:B------:R-:W0:Y:S01]  /*afd0*/  @!P1 LDC.64 R30, c[0x0][0x5c0] ;  /* 0x00017000ff1e9b82 */ /* 0x000e220000000a00 */
[----:B------:R-:W-:-:S05]  /*afe0*/  @!P5 IMAD.X R25, R166, 0x1, R35, P4 ;  /* 0x00000001a619d824 */ /* 0x000fca00020e0623 */
[----:B------:R2:W-:Y:S01]  /*aff0*/  @!P5 STG.E.U8 desc[UR26][R24.64+0x21], R29 ;  /* 0x0000211d1800d986 */ /* 0x0005e2000c10111a */
[-C--:B-1----:R-:W-:Y:S01]  /*b000*/  FMUL R6, R21, R9.reuse ;  /* 0x0000000915067220 */ /* 0x082fe20000400000 */
[----:B------:R-:W1:Y:S01]  /*b010*/  @!P2 LDC.64 R32, c[0x0][0x5c0] ;  /* 0x00017000ff20ab82 */ /* 0x000e620000000a00 */
[----:B------:R-:W-:-:S07]  /*b020*/  FMUL R23, R22, R9 ;  /* 0x0000000916177220 */ /* 0x000fce0000400000 */
[----:B------:R-:W3:Y:S01]  /*b030*/  @!P3 LDC.64 R34, c[0x0][0x5c0] ;  /* 0x00017000ff22bb82 */ /* 0x000ee20000000a00 */
[----:B--2---:R-:W-:-:S07]  /*b040*/  F2FP.SATFINITE.E4M3.F32.PACK_AB_MERGE_C R25, RZ, R23, RZ ;  /* 0x00000017ff19723e */ /* 0x004fce00048070ff */
[----:B------:R-:W2:Y:S01]  /*b050*/  @!P0 LDC.64 R36, c[0x0][0x5c0] ;  /* 0x00017000ff248b82 */ /* 0x000ea20000000a00 */
[----:B0-----:R-:W-:-:S04]  /*b060*/  @!P1 IADD3 R26, P4, P5, R28, R30, R16 ;  /* 0x0000001e1c1a9210 */ /* 0x001fc80007d9e010 */
[----:B------:R-:W-:Y:S02]  /*b070*/  @!P1 IADD3.X R27, R168, R31, R14, P4, P5 ;  /* 0x0000001fa81b9210 */ /* 0x000fe400027ea40e */
[----:B------:R-:W-:Y:S02]  /*b080*/  F2FP.SATFINITE.E4M3.F32.PACK_AB_MERGE_C R31, RZ, R6, RZ ;  /* 0x00000006ff1f723e */ /* 0x000fe400048070ff */
[----:B-1----:R-:W-:-:S03]  /*b090*/  @!P2 IADD3 R20, P4, P5, R28, R32, R16 ;  /* 0x000000201c14a210 */ /* 0x002fc60007d9e010 */
[----:B------:R0:W-:Y:S01]  /*b0a0*/  @!P1 STG.E.U8 desc[UR26][R26.64+0x28], R31 ;  /* 0x0000281f1a009986 */ /* 0x0001e2000c10111a */
[----:B------:R-:W-:Y:S02]  /*b0b0*/  @!P2 IADD3.X R21, R168, R33, R14, P4, P5 ;  /* 0x00000021a815a210 */ /* 0x000fe400027ea40e */
[----:B------:R-:W-:-:S03]  /*b0c0*/  @!P3 IADD3 R7, P4, P5, R15, R28, R16 ;  /* 0x0000001c0f07b210 */ /* 0x000fc60007d9e010 */
[----:B------:R4:W-:Y:S01]  /*b0d0*/  @!P2 STG.E.U8 desc[UR26][R20.64+0x29], R25 ;  /* 0x000029191400a986 */ /* 0x0009e2000c10111a */
[----:B------:R-:W-:Y:S02]  /*b0e0*/  @!P3 IADD3.X R30, R11, R168, R14, P4, P5 ;  /* 0x000000a80b1eb210 */ /* 0x000fe400027ea40e */
[----:B------:R-:W-:Y:S02]  /*b0f0*/  @!P0 IADD3 R33, P4, P5, R15, R28, R16 ;  /* 0x0000001c0f218210 */ /* 0x000fe40007d9e010 */
[----:B---3--:R-:W-:Y:S02]  /*b100*/  @!P3 IADD3 R6, P1, R7, R34, RZ ;  /* 0x000000220706b210 */ /* 0x008fe40007f3e0ff */
[----:B------:R-:W-:Y:S02]  /*b110*/  @!P0 IADD3.X R168, R11, R168, R14, P4, P5 ;  /* 0x000000a80ba88210 */ /* 0x000fe400027ea40e */
[----:B--2---:R-:W-:Y:S01]  /*b120*/  @!P0 IADD3 R22, P4, R33, R36, RZ ;  /* 0x0000002421168210 */ /* 0x004fe20007f9e0ff */
[----:B------:R-:W-:Y:S01]  /*b130*/  @!P3 IMAD.X R7, R30, 0x1, R35, P1 ;  /* 0x000000011e07b824 */ /* 0x000fe200008e0623 */
[----:B0-----:R-:W-:-:S03]  /*b140*/  F2FP.SATFINITE.E4M3.F32.PACK_AB_MERGE_C R27, RZ, R18, RZ ;  /* 0x00000012ff1b723e */ /* 0x001fc600048070ff */
[----:B------:R-:W-:Y:S01]  /*b150*/  @!P0 IMAD.X R23, R168, 0x1, R37, P4 ;  /* 0x00000001a8178824 */ /* 0x000fe200020e0625 */
[----:B------:R4:W-:Y:S04]  /*b160*/  @!P3 STG.E.U8 desc[UR26][R6.64+0x28], R19 ;  /* 0x000028130600b986 */ /* 0x0009e8000c10111a */
[----:B------:R4:W-:Y:S03]  /*b170*/  @!P0 STG.E.U8 desc[UR26][R22.64+0x29], R27 ;  /* 0x0000291b16008986 */ /* 0x0009e6000c10111a */
.L_x_36:
[----:B------:R-:W-:Y:S05]  /*b180*/  BSYNC B0 ;  /* 0x0000000000007941 */ /* 0x000fea0003800000 */
.L_x_32:
[----:B------:R-:W-:Y:S01]  /*b190*/  ULDC UR6, c[0x0][0xc] ;  /* 0x0000030000067ab9 */ /* 0x000fe20000000800 */
[----:B------:R-:W-:Y:S01]  /*b1a0*/  ULDC UR7, c[0x0][0x10] ;  /* 0x0000040000077ab9 */ /* 0x000fe20000000800 */
[----:B0-2-4-:R-:W0:Y:S01]  /*b1b0*/  LDC R7, c[0x0][0x14] ;  /* 0x00000500ff077b82 */ /* 0x015e220000000800 */
[----:B------:R-:W-:Y:S01]  /*b1c0*/  UIMAD.WIDE.U32 UR6, UR6, UR7, URZ ;  /* 0x00000007060672a5 */ /* 0x000fe2000f8e003f */
[----:B------:R-:W-:Y:S02]  /*b1d0*/  IMAD.MOV.U32 R164, RZ, RZ, -0x1 ;  /* 0xffffffffffa47424 */ /* 0x000fe400078e00ff */
[----:B-----5:R-:W-:-:S03]  /*b1e0*/  IMAD.MOV.U32 R6, RZ, RZ, -0x1 ;  /* 0xffffffffff067424 */ /* 0x020fc600078e00ff */
[----:B0-----:R-:W-:-:S04]  /*b1f0*/  IMAD.WIDE.U32 R2, R7, UR6, R2 ;  /* 0x0000000607027c25 */ /* 0x001fc8000f8e0002 */
[----:B------:R-:W-:Y:S01]  /*b200*/  IMAD R7, R7, UR7, RZ ;  /* 0x0000000707077c24 */ /* 0x000fe2000f8e02ff */
[----:B------:R-:W-:Y:S02]  /*b210*/  ULDC.64 UR6, c[0x0][0x650] ;  /* 0x0001940000067ab9 */ /* 0x000fe40000000a00 */
[----:B------:R-:W-:Y:S01]  /*b220*/  ISETP.GE.U32.AND P0, PT, R2, UR6, PT ;  /* 0x0000000602007c0c */ /* 0x000fe2000bf06070 */
[--C-:B------:R-:W-:Y:S01]  /*b230*/  IMAD.IADD R3, R3, 0x1, R7.reuse ;  /* 0x0000000103037824 */ /* 0x100fe200078e0207 */
[----:B------:R-:W-:-:S04]  /*b240*/  PRMT R7, RZ, 0x7610, R7 ;  /* 0x00007610ff077816 */ /* 0x000fc80000000007 */
[----:B------:R-:W-:-:S13]  /*b250*/  ISETP.GE.U32.AND.EX P0, PT, R3, UR7, PT, P0 ;  /* 0x0000000703007c0c */ /* 0x000fda000bf06100 */
[----:B------:R-:W-:Y:S05]  /*b260*/  @P0 BRA `(.L_x_37) ;  /* 0x0000000400640947 */ /* 0x000fea0003800000 */
[----:B------:R-:W0:Y:S01]  /*b270*/  S2R R28, SR_CTAID.X ;  /* 0x00000000001c7919 */ /* 0x000e220000002500 */
[----:B------:R-:W2:Y:S01]  /*b280*/  LDC.64 R22, c[0x0][0x628] ;  /* 0x00018a00ff167b82 */ /* 0x000ea20000000a00 */
[----:B------:R-:W-:Y:S01]  /*b290*/  ULDC UR6, c[0x0][0x150] ;  /* 0x0000540000067ab9 */ /* 0x000fe20000000800 */
[----:B------:R-:W-:Y:S01]  /*b2a0*/  IMAD.MOV.U32 R20, RZ, RZ, R2 ;  /* 0x000000ffff147224 */ /* 0x000fe200078e0002 */
[----:B------:R-:W4:Y:S01]  /*b2b0*/  S2R R30, SR_CTAID.Y ;  /* 0x00000000001e7919 */ /* 0x000f220000002600 */
[----:B------:R-:W-:-:S04]  /*b2c0*/  IMAD.MOV.U32 R21, RZ, RZ, R3 ;  /* 0x000000ffff157224 */ /* 0x000fc800078e0003 */
[----:B------:R-:W3:Y:S08]  /*b2d0*/  LDC R31, c[0x0][0x144] ;  /* 0x00005100ff1f7b82 */ /* 0x000ef00000000800 */
[----:B-1----:R-:W1:Y:S08]  /*b2e0*/  LDC R24, c[0x0][0x630] ;  /* 0x00018c00ff187b82 */ /* 0x002e700000000800 */
[----:B------:R-:W1:Y:S01]  /*b2f0*/  LDC.64 R26, c[0x0][0x620] ;  /* 0x00018800ff1a7b82 */ /* 0x000e620000000a00 */
[----:B--2---:R-:W-:-:S04]  /*b300*/  ISETP.NE.U32.AND P0, PT, R22, RZ, PT ;  /* 0x000000ff1600720c */ /* 0x004fc80003f05070 */
[----:B------:R-:W-:Y:S02]  /*b310*/  ISETP.NE.AND.EX P0, PT, R23, RZ, PT, P0 ;  /* 0x000000ff1700720c */ /* 0x000fe40003f05300 */
[----:B0-----:R-:W-:-:S05]  /*b320*/  I2FP.F32.U32 R6, R28 ;  /* 0x0000001c00067245 */ /* 0x001fca0000201000 */
[----:B------:R-:W-:-:S04]  /*b330*/  FMUL R6, R6, UR6 ;  /* 0x0000000606067c20 */ /* 0x000fc80008400000 */
[----:B------:R0:W2:Y:S02]  /*b340*/  F2I.U32.TRUNC.NTZ R29, R6 ;  /* 0x00000006001d7305 */ /* 0x0000a4000020f000 */
[----:B---34-:R-:W-:Y:S05]  /*b350*/  @!P0 BRA `(.L_x_38) ;  /* 0x0000000000288947 */ /* 0x018fea0003800000 */
[----:B------:R-:W3:Y:S02]  /*b360*/  LDC R7, c[0x0][0x634] ;  /* 0x00018d00ff077b82 */ /* 0x000ee40000000800 */
[----:B---3--:R-:W-:-:S05]  /*b370*/  IADD3 R21, P0, R2, R7, RZ ;  /* 0x0000000702157210 */ /* 0x008fca0007f1e0ff */
[----:B------:R-:W-:-:S04]  /*b380*/  IMAD.X R25, RZ, RZ, R3, P0 ;  /* 0x000000ffff197224 */ /* 0x000fc800000e0603 */
[----:B0-----:R-:W-:-:S04]  /*b390*/  IMAD.WIDE.U32 R6, R25, R22, RZ ;  /* 0x0000001619067225 */ /* 0x001fc800078e00ff */
[----:B------:R-:W-:-:S04]  /*b3a0*/  IMAD.WIDE.U32 R18, P0, R21, R23, R6 ;  /* 0x0000001715127225 */ /* 0x000fc80007800006 */
[----:B------:R-:W-:-:S04]  /*b3b0*/  IMAD.WIDE.U32 R6, R21, R22, RZ ;  /* 0x0000001615067225 */ /* 0x000fc800078e00ff */
[----:B------:R-:W-:Y:S01]  /*b3c0*/  IMAD.X R21, RZ, RZ, RZ, P0 ;  /* 0x000000ffff157224 */ /* 0x000fe200000e06ff */
[----:B------:R-:W-:Y:S01]  /*b3d0*/  IADD3 RZ, P0, R7, R18, RZ ;  /* 0x0000001207ff7210 */ /* 0x000fe20007f1e0ff */
[----:B------:R-:W-:-:S04]  /*b3e0*/  IMAD.MOV.U32 R20, RZ, RZ, R19 ;  /* 0x000000ffff147224 */ /* 0x000fc800078e0013 */
[----:B------:R-:W-:-:S08]  /*b3f0*/  IMAD.WIDE.U32.X R20, R25, R23, R20, P0 ;  /* 0x0000001719147225 */ /* 0x000fd000000e0414 */
.L_x_38:
[----:B------:R-:W3:Y:S01]  /*b400*/  LDC.64 R38, c[0x0][0x640] ;  /* 0x00019000ff267b82 */ /* 0x000ee20000000a00 */
[-C--:B-1----:R-:W-:Y:S01]  /*b410*/  SHF.R.U64 R25, R20, R24.reuse, R21 ;  /* 0x0000001814197219 */ /* 0x082fe20000001215 */
[----:B--2---:R-:W-:Y:S01]  /*b420*/  IMAD.MOV R29, RZ, RZ, -R29 ;  /* 0x000000ffff1d7224 */ /* 0x004fe200078e0a1d */
[----:B0-----:R-:W-:Y:S01]  /*b430*/  SHF.R.U32.HI R6, RZ, R24, R21 ;  /* 0x00000018ff067219 */ /* 0x001fe20000011615 */
[----:B------:R-:W-:Y:S01]  /*b440*/  ULDC UR6, c[0x0][0x154] ;  /* 0x0000550000067ab9 */ /* 0x000fe20000000800 */
[----:B------:R-:W-:Y:S01]  /*b450*/  IADD3 R19, P0, RZ, -R25, RZ ;  /* 0x80000019ff137210 */ /* 0x000fe20007f1e0ff */
[----:B------:R-:W-:Y:S02]  /*b460*/  IMAD R34, R31, R29, R28 ;  /* 0x0000001d1f227224 */ /* 0x000fe400078e021c */
[----:B------:R-:W0:Y:S01]  /*b470*/  LDC R20, c[0x0][0x618] ;  /* 0x00018600ff147b82 */ /* 0x000e220000000800 */
[----:B------:R-:W-:Y:S02]  /*b480*/  IMAD.MOV.U32 R21, RZ, RZ, 0x1 ;  /* 0x00000001ff157424 */ /* 0x000fe400078e00ff */
[----:B------:R-:W-:-:S04]  /*b490*/  IMAD.X R7, RZ, RZ, ~R6, P0 ;  /* 0x000000ffff077224 */ /* 0x000fc800000e0e06 */
[-C--:B------:R-:W-:Y:S01]  /*b4a0*/  IMAD R18, R7, R26.reuse, RZ ;  /* 0x0000001a07127224 */ /* 0x080fe200078e02ff */
[----:B------:R-:W1:Y:S01]  /*b4b0*/  LDC R32, c[0x0][0x608] ;  /* 0x00018200ff207b82 */ /* 0x000e620000000800 */
[----:B------:R-:W-:-:S04]  /*b4c0*/  IMAD.WIDE.U32 R6, R19, R26, R2 ;  /* 0x0000001a13067225 */ /* 0x000fc800078e0002 */
[----:B------:R-:W-:Y:S01]  /*b4d0*/  IMAD R19, R19, R27, R18 ;  /* 0x0000001b13137224 */ /* 0x000fe200078e0212 */
[----:B------:R-:W-:Y:S02]  /*b4e0*/  I2FP.F32.U32 R18, R30 ;  /* 0x0000001e00127245 */ /* 0x000fe40000201000 */
[----:B------:R-:W2:Y:S01]  /*b4f0*/  LDC R36, c[0x0][0x658] ;  /* 0x00019600ff247b82 */ /* 0x000ea20000000800 */
[----:B------:R-:W-:Y:S01]  /*b500*/  IMAD.IADD R7, R7, 0x1, R19 ;  /* 0x0000000107077824 */ /* 0x000fe200078e0213 */
[----:B---3--:R-:W-:Y:S01]  /*b510*/  ISETP.NE.U32.AND P0, PT, R38, RZ, PT ;  /* 0x000000ff2600720c */ /* 0x008fe20003f05070 */
[----:B------:R-:W-:Y:S01]  /*b520*/  FMUL R18, R18, UR6 ;  /* 0x0000000612127c20 */ /* 0x000fe20008400000 */
[----:B------:R-:W-:Y:S02]  /*b530*/  IMAD.MOV.U32 R19, RZ, RZ, -0x1 ;  /* 0xffffffffff137424 */ /* 0x000fe400078e00ff */
[----:B------:R-:W-:Y:S01]  /*b540*/  ISETP.NE.AND.EX P0, PT, R39, RZ, PT, P0 ;  /* 0x000000ff2700720c */ /* 0x000fe20003f05300 */
[----:B------:R3:W4:Y:S01]  /*b550*/  F2I.U32.TRUNC.NTZ R27, R18 ;  /* 0x00000012001b7305 */ /* 0x000722000020f000 */
[----:B------:R-:W3:Y:S01]  /*b560*/  LDC R29, c[0x0][0x148] ;  /* 0x00005200ff1d7b82 */ /* 0x000ee20000000800 */
[----:B0-----:R-:W-:-:S02]  /*b570*/  SHF.R.U64 R24, R6, R20, R7 ;  /* 0x0000001406187219 */ /* 0x001fc40000001207 */
[----:B------:R-:W-:-:S05]  /*b580*/  SHF.R.U32.HI R7, RZ, R20, R7 ;  /* 0x00000014ff077219 */ /* 0x000fca0000011607 */
[----:B------:R-:W0:Y:S01]  /*b590*/  LDC R28, c[0x0][0x600] ;  /* 0x00018000ff1c7b82 */ /* 0x000e220000000800 */
[-CC-:B-1----:R-:W-:Y:S02]  /*b5a0*/  SHF.R.U64 R22, R24, R32.reuse, R7.reuse ;  /* 0x0000002018167219 */ /* 0x182fe40000001207 */
[----:B------:R-:W-:-:S05]  /*b5b0*/  SHF.R.U32.HI R7, RZ, R32, R7 ;  /* 0x00000020ff077219 */ /* 0x000fca0000011607 */
[----:B------:R-:W1:Y:S01]  /*b5c0*/  LDC R31, c[0x0][0x648] ;  /* 0x00019200ff1f7b82 */ /* 0x000e620000000800 */
[-CC-:B--2---:R-:W-:Y:S02]  /*b5d0*/  SHF.R.U64 R26, R22, R36.reuse, R7.reuse ;  /* 0x00000024161a7219 */ /* 0x184fe40000001207 */
[-C--:B------:R-:W-:Y:S02]  /*b5e0*/  SHF.L.U32 R19, R19, R36.reuse, RZ ;  /* 0x0000002413137219 */ /* 0x080fe400000006ff */
[-C--:B------:R-:W-:Y:S01]  /*b5f0*/  SHF.R.U32.HI R7, RZ, R36.reuse, R7 ;  /* 0x00000024ff077219 */ /* 0x080fe20000011607 */
[----:B------:R-:W-:Y:S01]  /*b600*/  IMAD.MOV.U32 R6, RZ, RZ, R26 ;  /* 0x000000ffff067224 */ /* 0x000fe200078e001a */
[----:B------:R-:W-:Y:S01]  /*b610*/  SHF.L.U32 R36, R21, R36, RZ ;  /* 0x0000002415247219 */ /* 0x000fe200000006ff */
[----:B------:R-:W2:Y:S01]  /*b620*/  LDC R33, c[0x0][0x638] ;  /* 0x00018e00ff217b82 */ /* 0x000ea20000000800 */
[----:B------:R-:W-:-:S07]  /*b630*/  LOP3.LUT R163, RZ, R19, RZ, 0x33, !PT ;  /* 0x00000013ffa37212 */ /* 0x000fce00078e33ff */
[----:B------:R-:W0:Y:S01]  /*b640*/  LDC R35, c[0x0][0x610] ;  /* 0x00018400ff237b82 */ /* 0x000e220000000800 */
[----:B----4-:R-:W-:Y:S05]  /*b650*/  @!P0 BRA `(.L_x_39) ;  /* 0x0000000000288947 */ /* 0x010fea0003800000 */
[----:B------:R-:W4:Y:S02]  /*b660*/  LDC R21, c[0x0][0x64c] ;  /* 0x00019300ff157b82 */ /* 0x000f240000000800 */
[----:B----4-:R-:W-:-:S05]  /*b670*/  IADD3 R21, P0, R26, R21, RZ ;  /* 0x000000151a157210 */ /* 0x010fca0007f1e0ff */
[----:B------:R-:W-:-:S04]  /*b680*/  IMAD.X R23, RZ, RZ, R7, P0 ;  /* 0x000000ffff177224 */ /* 0x000fc800000e0607 */
[----:B------:R-:W-:-:S04]  /*b690*/  IMAD.WIDE.U32 R6, R23, R38, RZ ;  /* 0x0000002617067225 */ /* 0x000fc800078e00ff */
[----:B---3--:R-:W-:-:S04]  /*b6a0*/  IMAD.WIDE.U32 R18, P0, R21, R39, R6 ;  /* 0x0000002715127225 */ /* 0x008fc80007800006 */
[----:B------:R-:W-:-:S04]  /*b6b0*/  IMAD.WIDE.U32 R6, R21, R38, RZ ;  /* 0x0000002615067225 */ /* 0x000fc800078e00ff */
[----:B------:R-:W-:Y:S01]  /*b6c0*/  IMAD.X R21, RZ, RZ, RZ, P0 ;  /* 0x000000ffff157224 */ /* 0x000fe200000e06ff */
[----:B------:R-:W-:Y:S01]  /*b6d0*/  IADD3 RZ, P0, R7, R18, RZ ;  /* 0x0000001207ff7210 */ /* 0x000fe20007f1e0ff */
[----:B------:R-:W-:-:S04]  /*b6e0*/  IMAD.MOV.U32 R20, RZ, RZ, R19 ;  /* 0x000000ffff147224 */ /* 0x000fc800078e0013 */
[----:B------:R-:W-:-:S08]  /*b6f0*/  IMAD.WIDE.U32.X R6, R23, R39, R20, P0 ;  /* 0x0000002717067225 */ /* 0x000fd000000e0414 */
.L_x_39:
[----:B------:R-:W-:Y:S01]  /*b700*/  ISETP.NE.AND P0, PT, R0, 0x1, PT ;  /* 0x000000010000780c */ /* 0x000fe20003f05270 */
[----:B0-----:R-:W-:Y:S01]  /*b710*/  VIADD R19, R28, 0xffffffff ;  /* 0xffffffff1c137836 */ /* 0x001fe20000000000 */
[----:B-1----:R-:W-:Y:S01]  /*b720*/  SHF.R.U64 R6, R6, R31, R7 ;  /* 0x0000001f06067219 */ /* 0x002fe20000001207 */
[----:B------:R-:W-:Y:S01]  /*b730*/  IMAD.MOV R27, RZ, RZ, -R27 ;  /* 0x000000ffff1b7224 */ /* 0x000fe200078e0a1b */
[----:B------:R-:W-:Y:S02]  /*b740*/  LOP3.LUT R163, R22, R163, RZ, 0xc0, !PT ;  /* 0x000000a316a37212 */ /* 0x000fe400078ec0ff */
[----:B------:R-:W-:Y:S01]  /*b750*/  LOP3.LUT R19, R24, R19, RZ, 0xc0, !PT ;  /* 0x0000001318137212 */ /* 0x000fe200078ec0ff */
[----:B------:R-:W-:Y:S02]  /*b760*/  IMAD.MOV R7, RZ, RZ, -R6 ;  /* 0x000000ffff077224 */ /* 0x000fe400078e0a06 */
[----:B------:R-:W-:Y:S02]  /*b770*/  IMAD R163, R36, R6, R163 ;  /* 0x0000000624a37224 */ /* 0x000fe400078e02a3 */
[----:B--2---:R-:W-:-:S02]  /*b780*/  IMAD R6, R7, R33, R26 ;  /* 0x0000002107067224 */ /* 0x004fc400078e021a */
[----:B---3--:R-:W-:Y:S02]  /*b790*/  @P0 IMAD R34, R29, R27, R30 ;  /* 0x0000001b1d220224 */ /* 0x008fe400078e021e */
[----:B------:R-:W-:Y:S02]  /*b7a0*/  IMAD R6, R6, R28, R19 ;  /* 0x0000001c06067224 */ /* 0x000fe400078e0213 */
[----:B------:R-:W-:Y:S02]  /*b7b0*/  IMAD R163, R163, R35, R34 ;  /* 0x00000023a3a37224 */ /* 0x000fe400078e0222 */
[----:B------:R-:W-:-:S03]  /*b7c0*/  IMAD.MOV.U32 R7, RZ, RZ, 0x1 ;  /* 0x00000001ff077424 */ /* 0x000fc600078e00ff */
[----:B------:R-:W-:Y:S02]  /*b7d0*/  SEL R164, R6, R163, !P0 ;  /* 0x000000a306a47207 */ /* 0x000fe40004000000 */
[----:B------:R-:W-:Y:S01]  /*b7e0*/  SEL R163, R163, R6, !P0 ;  /* 0x00000006a3a37207 */ /* 0x000fe20004000000 */
[----:B------:R-:W-:-:S07]  /*b7f0*/  IMAD.MOV.U32 R6, RZ, RZ, R25 ;  /* 0x000000ffff067224 */ /* 0x000fce00078e0019 */
.L_x_37:
[----:B------:R-:W-:Y:S01]  /*b800*/  UIADD3 UR5, UR9, UR5, URZ ;  /* 0x0000000509057290 */ /* 0x000fe2000fffe03f */
[----:B------:R-:W-:Y:S01]  /*b810*/  LOP3.LUT P0, RZ, R7, 0xff, RZ, 0xc0, !PT ;  /* 0x000000ff07ff7812 */ /* 0x000fe2000780c0ff */
[----:B------:R-:W-:Y:S02]  /*b820*/  IMAD.MOV.U32 R7, RZ, RZ, R163 ;  /* 0x000000ffff077224 */ /* 0x000fe400078e00a3 */
[----:B------:R-:W-:Y:S02]  /*b830*/  USHF.R.U32.HI UR6, URZ, 0x3, UR5 ;  /* 0x000000033f067899 */ /* 0x000fe40008011605 */
[----:B------:R-:W-:Y:S02]  /*b840*/  UISETP.GT.U32.AND UP1, UPT, UR5, 0x7, UPT ;  /* 0x000000070500788c */ /* 0x000fe4000bf24070 */
[----:B------:R-:W-:Y:S02]  /*b850*/  ULOP3.LUT UR6, UR6, 0x1, URZ, 0xc0, !UPT ;  /* 0x0000000106067892 */ /* 0x000fe4000f8ec03f */
[----:B------:R-:W-:-:S02]  /*b860*/  UISETP.LT.U32.AND UP1, UPT, UR9, 0x8, UP1 ;  /* 0x000000080900788c */ /* 0x000fc40008f21070 */
[----:B------:R-:W-:Y:S02]  /*b870*/  UISETP.NE.U32.AND UP0, UPT, UR6, 0x1, UPT ;  /* 0x000000010600788c */ /* 0x000fe4000bf05070 */
[----:B------:R-:W-:Y:S02]  /*b880*/  USEL UR7, URZ, 0x1, !UP1 ;  /* 0x000000013f077887 */ /* 0x000fe4000c800000 */
[----:B------:R-:W-:Y:S02]  /*b890*/  UISETP.GT.U32.AND UP0, UPT, UR9, 0x7, !UP0 ;  /* 0x000000070900788c */ /* 0x000fe4000c704070 */
[----:B------:R-:W-:Y:S02]  /*b8a0*/  ULOP3.LUT UR5, UR5, 0x7, URZ, 0xc0, !UPT ;  /* 0x0000000705057892 */ /* 0x000fe4000f8ec03f */
[----:B------:R-:W-:-:S04]  /*b8b0*/  USEL UR6, URZ, 0x1, !UP0 ;  /* 0x000000013f067887 */ /* 0x000fc8000c000000 */
[----:B------:R-:W-:Y:S01]  /*b8c0*/  ULOP3.LUT UR4, UR6, UR4, UR7, 0x96, !UPT ;  /* 0x0000000406047292 */ /* 0x000fe2000f8e9607 */
[----:B------:R-:W-:Y:S11]  /*b8d0*/  @P0 BRA `(.L_x_40) ;  /* 0xffffff5400e00947 */ /* 0x000ff6000383ffff */
[----:B------:R-:W-:Y:S05]  /*b8e0*/  EXIT ;  /* 0x000000000000794d */ /* 0x000fea0003800000 */
.L_x_4:
[----:B0-----:R-:W-:Y:S01]  /*b8f0*/  ULDC.64 UR4, c[0x0][0x650] ;  /* 0x0001940000047ab9 */ /* 0x001fe20000000a00 */
        /* <DEDUP_REMOVED lines=25> */
.L_x_42:
[-CC-:B------:R-:W-:Y:S01]  /*ba90*/  SHF.R.U64 R18, R16, R8.reuse, R17.reuse ;  /* 0x0000000810127219 */ /* 0x180fe20000001211 */
[----:B------:R-:W-:Y:S01]  /*baa0*/  ULDC UR4, c[0x0][0x150] ;  /* 0x0000540000047ab9 */ /* 0x000fe20000000800 */
[----:B------:R-:W-:Y:S01]  /*bab0*/  SHF.R.U32.HI R7, RZ, R8, R17 ;  /* 0x00000008ff077219 */ /* 0x000fe20000011611 */
[----:B------:R-:W0:Y:S01]  /*bac0*/  LDC.64 R28, c[0x0][0x640] ;  /* 0x00019000ff1c7b82 */ /* 0x000e220000000a00 */
[----:B------:R-:W-:Y:S02]  /*bad0*/  I2FP.F32.U32 R8, R10 ;  /* 0x0000000a00087245 */ /* 0x000fe40000201000 */
[----:B------:R-:W-:-:S03]  /*bae0*/  IADD3 R11, P0, RZ, -R18, RZ ;  /* 0x80000012ff0b7210 */ /* 0x000fc60007f1e0ff */
[----:B------:R-:W-:Y:S01]  /*baf0*/  FMUL R15, R8, UR4 ;  /* 0x00000004080f7c20 */ /* 0x000fe20008400000 */
[----:B------:R-:W-:Y:S01]  /*bb00*/  ULDC UR4, c[0x0][0x154] ;  /* 0x0000550000047ab9 */ /* 0x000fe20000000800 */
[----:B------:R-:W1:Y:S01]  /*bb10*/  LDC R17, c[0x0][0x144] ;  /* 0x00005100ff117b82 */ /* 0x000e620000000800 */
[----:B------:R-:W-:Y:S02]  /*bb20*/  IMAD.X R7, RZ, RZ, ~R7, P0 ;  /* 0x000000ffff077224 */ /* 0x000fe400000e0e07 */
[-C--:B------:R-:W-:Y:S01]  /*bb30*/  IMAD.WIDE.U32 R12, R11, R22.reuse, R2 ;  /* 0x000000160b0c7225 */ /* 0x080fe200078e0002 */
[----:B------:R-:W2:Y:S03]  /*bb40*/  F2I.U32.TRUNC.NTZ R15, R15 ;  /* 0x0000000f000f7305 */ /* 0x000ea6000020f000 */
[----:B------:R-:W-:Y:S01]  /*bb50*/  IMAD R8, R7, R22, RZ ;  /* 0x0000001607087224 */ /* 0x000fe200078e02ff */
[----:B------:R-:W3:Y:S03]  /*bb60*/  LDC R14, c[0x0][0x618] ;  /* 0x00018600ff0e7b82 */ /* 0x000ee60000000800 */
[----:B------:R-:W-:Y:S01]  /*bb70*/  IMAD R7, R11, R23, R8 ;  /* 0x000000170b077224 */ /* 0x000fe200078e0208 */
[----:B------:R-:W-:-:S03]  /*bb80*/  I2FP.F32.U32 R11, R9 ;  /* 0x00000009000b7245 */ /* 0x000fc60000201000 */
[----:B------:R-:W-:Y:S01]  /*bb90*/  IMAD.IADD R7, R13, 0x1, R7 ;  /* 0x000000010d077824 */ /* 0x000fe200078e0207 */
[----:B------:R-:W4:Y:S01]  /*bba0*/  LDC R24, c[0x0][0x608] ;  /* 0x00018200ff187b82 */ /* 0x000f220000000800 */
[----:B0-----:R-:W-:Y:S01]  /*bbb0*/  ISETP.NE.U32.AND P0, PT, R28, RZ, PT ;  /* 0x000000ff1c00720c */ /* 0x001fe20003f05070 */
[----:B------:R-:W-:Y:S02]  /*bbc0*/  IMAD.MOV.U32 R13, RZ, RZ, 0x1 ;  /* 0x00000001ff0d7424 */ /* 0x000fe400078e00ff */
[----:B--2---:R-:W-:Y:S01]  /*bbd0*/  IMAD.MOV R8, RZ, RZ, -R15 ;  /* 0x000000ffff087224 */ /* 0x004fe200078e0a0f */
[----:B------:R-:W-:-:S03]  /*bbe0*/  ISETP.NE.AND.EX P0, PT, R29, RZ, PT, P0 ;  /* 0x000000ff1d00720c */ /* 0x000fc60003f05300 */
[----:B------:R-:W0:Y:S01]  /*bbf0*/  LDC R26, c[0x0][0x658] ;  /* 0x00019600ff1a7b82 */ /* 0x000e220000000800 */
[----:B-1----:R-:W-:Y:S02]  /*bc00*/  IMAD R25, R17, R8, R10 ;  /* 0x0000000811197224 */ /* 0x002fe400078e020a */
[----:B------:R-:W-:Y:S01]  /*bc10*/  FMUL R8, R11, UR4 ;  /* 0x000000040b087c20 */ /* 0x000fe20008400000 */
[----:B------:R-:W-:-:S03]  /*bc20*/  IMAD.MOV.U32 R11, RZ, RZ, -0x1 ;  /* 0xffffffffff0b7424 */ /* 0x000fc600078e00ff */
[----:B------:R1:W2:Y:S01]  /*bc30*/  F2I.U32.TRUNC.NTZ R21, R8 ;  /* 0x0000000800157305 */ /* 0x0002a2000020f000 */
[----:B------:R-:W1:Y:S01]  /*bc40*/  LDC R22, c[0x0][0x148] ;  /* 0x00005200ff167b82 */ /* 0x000e620000000800 */
[-CC-:B---3--:R-:W-:Y:S02]  /*bc50*/  SHF.R.U64 R16, R12, R14.reuse, R7.reuse ;  /* 0x0000000e0c107219 */ /* 0x188fe40000001207 */
[----:B------:R-:W-:-:S05]  /*bc60*/  SHF.R.U32.HI R7, RZ, R14, R7 ;  /* 0x0000000eff077219 */ /* 0x000fca0000011607 */
[----:B------:R-:W3:Y:S01]  /*bc70*/  LDC R23, c[0x0][0x600] ;  /* 0x00018000ff177b82 */ /* 0x000ee20000000800 */
[-CC-:B----4-:R-:W-:Y:S02]  /*bc80*/  SHF.R.U64 R20, R16, R24.reuse, R7.reuse ;  /* 0x0000001810147219 */ /* 0x190fe40000001207 */
[----:B------:R-:W-:-:S05]  /*bc90*/  SHF.R.U32.HI R7, RZ, R24, R7 ;  /* 0x00000018ff077219 */ /* 0x000fca0000011607 */
[----:B------:R-:W4:Y:S01]  /*bca0*/  LDC R27, c[0x0][0x648] ;  /* 0x00019200ff1b7b82 */ /* 0x000f220000000800 */
[-C--:B0-----:R-:W-:Y:S02]  /*bcb0*/  SHF.L.U32 R10, R11, R26.reuse, RZ ;  /* 0x0000001a0b0a7219 */ /* 0x081fe400000006ff */
[-CC-:B------:R-:W-:Y:S02]  /*bcc0*/  SHF.R.U64 R19, R20, R26.reuse, R7.reuse ;  /* 0x0000001a14137219 */ /* 0x180fe40000001207 */
[----:B------:R-:W-:Y:S02]  /*bcd0*/  SHF.R.U32.HI R11, RZ, R26, R7 ;  /* 0x0000001aff0b7219 */ /* 0x000fe40000011607 */
[----:B------:R-:W-:Y:S01]  /*bce0*/  LOP3.LUT R31, RZ, R10, RZ, 0x33, !PT ;  /* 0x0000000aff1f7212 */ /* 0x000fe200078e33ff */
[----:B------:R-:W0:Y:S01]  /*bcf0*/  LDC R30, c[0x0][0x638] ;  /* 0x00018e00ff1e7b82 */ /* 0x000e220000000800 */
[----:B------:R-:W-:Y:S01]  /*bd00*/  SHF.L.U32 R26, R13, R26, RZ ;  /* 0x0000001a0d1a7219 */ /* 0x000fe200000006ff */
[----:B------:R-:W-:-:S06]  /*bd10*/  IMAD.MOV.U32 R10, RZ, RZ, R19 ;  /* 0x000000ffff0a7224 */ /* 0x000fcc00078e0013 */
[----:B------:R-:W0:Y:S01]  /*bd20*/  LDC R32, c[0x0][0x610] ;  /* 0x00018400ff207b82 */ /* 0x000e220000000800 */
[----:B-123--:R-:W-:Y:S05]  /*bd30*/  @!P0 BRA `(.L_x_43) ;  /* 0x0000000000288947 */ /* 0x00efea0003800000 */
[----:B------:R-:W1:Y:S02]  /*bd40*/  LDC R8, c[0x0][0x64c] ;  /* 0x00019300ff087b82 */ /* 0x000e640000000800 */
[----:B-1----:R-:W-:-:S05]  /*bd50*/  IADD3 R7, P0, R19, R8, RZ ;  /* 0x0000000813077210 */ /* 0x002fca0007f1e0ff */
        /* <DEDUP_REMOVED lines=8> */
.L_x_43:
[----:B------:R-:W-:Y:S01]  /*bde0*/  ISETP.NE.AND P0, PT, R0, 0x1, PT ;  /* 0x000000010000780c */ /* 0x000fe20003f05270 */
[----:B------:R-:W-:Y:S01]  /*bdf0*/  IMAD.MOV R21, RZ, RZ, -R21 ;  /* 0x000000ffff157224 */ /* 0x000fe200078e0a15 */
[----:B----4-:R-:W-:Y:S01]  /*be00*/  SHF.R.U64 R8, R10, R27, R11 ;  /* 0x0000001b0a087219 */ /* 0x010fe2000000120b */
[----:B------:R-:W-:Y:S01]  /*be10*/  VIADD R11, R23, 0xffffffff ;  /* 0xffffffff170b7836 */ /* 0x000fe20000000000 */
[----:B------:R-:W-:-:S03]  /*be20*/  LOP3.LUT R7, R20, R31, RZ, 0xc0, !PT ;  /* 0x0000001f14077212 */ /* 0x000fc600078ec0ff */
[----:B------:R-:W-:Y:S01]  /*be30*/  IMAD.MOV R10, RZ, RZ, -R8 ;  /* 0x000000ffff0a7224 */ /* 0x000fe200078e0a08 */
[----:B------:R-:W-:Y:S01]  /*be40*/  LOP3.LUT R12, R16, R11, RZ, 0xc0, !PT ;  /* 0x0000000b100c7212 */ /* 0x000fe200078ec0ff */
[----:B------:R-:W-:Y:S02]  /*be50*/  IMAD R8, R26, R8, R7 ;  /* 0x000000081a087224 */ /* 0x000fe400078e0207 */
[----:B0-----:R-:W-:Y:S02]  /*be60*/  IMAD R7, R10, R30, R19 ;  /* 0x0000001e0a077224 */ /* 0x001fe400078e0213 */
[----:B------:R-:W-:Y:S02]  /*be70*/  @P0 IMAD R25, R22, R21, R9 ;  /* 0x0000001516190224 */ /* 0x000fe400078e0209 */
[----:B------:R-:W-:Y:S02]  /*be80*/  IMAD R7, R7, R23, R12 ;  /* 0x0000001707077224 */ /* 0x000fe400078e020c */
[----:B------:R-:W-:-:S02]  /*be90*/  IMAD R16, R8, R32, R25 ;  /* 0x0000002008107224 */ /* 0x000fc400078e0219 */
[----:B------:R-:W-:-:S03]  /*bea0*/  IMAD.MOV.U32 R8, RZ, RZ, 0x1 ;  /* 0x00000001ff087424 */ /* 0x000fc600078e00ff */
[----:B------:R-:W-:Y:S02]  /*beb0*/  SEL R19, R7, R16, !P0 ;  /* 0x0000001007137207 */ /* 0x000fe40004000000 */
[----:B------:R-:W-:Y:S01]  /*bec0*/  SEL R16, R16, R7, !P0 ;  /* 0x0000000710107207 */ /* 0x000fe20004000000 */
[----:B------:R-:W-:-:S07]  /*bed0*/  IMAD.MOV.U32 R7, RZ, RZ, R18 ;  /* 0x000000ffff077224 */ /* 0x000fce00078e0012 */
.L_x_41:
[----:B------:R-:W-:-:S08]  /*bee0*/  NOP ;  /* 0x0000000000007918 */ /* 0x000fd00000000000 */
[----:B------:R-:W0:-:S00]  /*bef0*/  USETMAXREG.DEALLOC.CTAPOOL 0x28 ;  /* 0x00000028000079c8 */ /* 0x000e0000080e0500 */
[----:B0-----:R-:W-:-:S13]  /*bf00*/  ISETP.NE.AND P0, PT, R6, RZ, PT ;  /* 0x000000ff0600720c */ /* 0x001fda0003f05270 */
[----:B------:R-:W-:Y:S05]  /*bf10*/  @P0 EXIT ;  /* 0x000000000000094d */ /* 0x000fea0003800000 */
[----:B------:R-:W-:Y:S01]  /*bf20*/  LOP3.LUT P0, RZ, R8, 0xff, RZ, 0xc0, !PT ;  /* 0x000000ff08ff7812 */ /* 0x000fe2000780c0ff */
[----:B------:R-:W-:Y:S02]  /*bf30*/  IMAD.MOV.U32 R13, RZ, RZ, 0x1 ;  /* 0x00000001ff0d7424 */ /* 0x000fe400078e00ff */
[----:B------:R-:W-:-:S10]  /*bf40*/  IMAD.MOV.U32 R12, RZ, RZ, RZ ;  /* 0x000000ffff0c7224 */ /* 0x000fd400078e00ff */
[----:B------:R-:W-:Y:S05]  /*bf50*/  @!P0 BRA `(.L_x_44) ;  /* 0x0000000c00388947 */ /* 0x000fea0003800000 */
[----:B------:R-:W0:Y:S01]  /*bf60*/  LDC R6, c[0x0][0x28c] ;  /* 0x0000a300ff067b82 */ /* 0x000e220000000800 */
[----:B------:R-:W-:Y:S01]  /*bf70*/  ULDC UR5, c[0x0][0x600] ;  /* 0x0001800000057ab9 */ /* 0x000fe20000000800 */
[----:B------:R-:W-:Y:S01]  /*bf80*/  ULDC UR4, c[0x0][0xc] ;  /* 0x0000030000047ab9 */ /* 0x000fe20000000800 */
[----:B------:R-:W-:Y:S01]  /*bf90*/  UIADD3 UR16, UR5, -0x1, URZ ;  /* 0xffffffff05107890 */ /* 0x000fe2000fffe03f */
[C---:B------:R-:W-:Y:S01]  /*bfa0*/  LOP3.LUT P3, RZ, R4.reuse, 0x7f, RZ, 0xc0, !PT ;  /* 0x0000007f04ff7812 */ /* 0x040fe2000786c0ff */
[----:B------:R-:W-:Y:S01]  /*bfb0*/  ULDC UR6, c[0x0][0x658] ;  /* 0x0001960000067ab9 */ /* 0x000fe20000000800 */
[----:B------:R-:W-:Y:S01]  /*bfc0*/  ULDC UR5, c[0x0][0x10] ;  /* 0x0000040000057ab9 */ /* 0x000fe20000000800 */
[----:B------:R-:W-:Y:S01]  /*bfd0*/  UMOV UR7, 0xffffffff ;  /* 0xffffffff00077882 */ /* 0x000fe20000000000 */
[----:B------:R-:W-:Y:S01]  /*bfe0*/  UMOV UR8, 0x1 ;  /* 0x0000000100087882 */ /* 0x000fe20000000000 */
[----:B------:R-:W-:Y:S01]  /*bff0*/  UIMAD.WIDE.U32 UR4, UR4, UR5, URZ ;  /* 0x00000005040472a5 */ /* 0x000fe2000f8e003f */
[----:B------:R-:W-:Y:S01]  /*c000*/  LOP3.LUT P0, RZ, R4, 0x1f, RZ, 0xc0, !PT ;  /* 0x0000001f04ff7812 */ /* 0x000fe2000780c0ff */
[----:B------:R-:W-:Y:S01]  /*c010*/  USHF.L.U32 UR7, UR7, UR6, URZ ;  /* 0x0000000607077299 */ /* 0x000fe2000800063f */
[----:B------:R-:W-:Y:S01]  /*c020*/  BSSY B0, `(.L_x_44) ;  /* 0x00000c1000007945 */ /* 0x000fe20003800000 */
[----:B------:R-:W-:Y:S01]  /*c030*/  USHF.L.U32 UR18, UR8, UR6, URZ ;  /* 0x0000000608127299 */ /* 0x000fe2000800063f */
[----:B------:R-:W-:Y:S01]  /*c040*/  IMAD.MOV.U32 R15, RZ, RZ, 0x1 ;  /* 0x00000001ff0f7424 */ /* 0x000fe200078e00ff */
[----:B------:R-:W-:Y:S01]  /*c050*/  LOP3.LUT R18, R5, 0x2, RZ, 0xfc, !PT ;  /* 0x0000000205127812 */ /* 0x000fe200078efcff */
[----:B------:R-:W-:Y:S01]  /*c060*/  ULDC UR6, c[0x0][0x14] ;  /* 0x0000050000067ab9 */ /* 0x000fe20000000800 */
[----:B------:R-:W-:Y:S01]  /*c070*/  PLOP3.LUT P0, PT, P0, P3, PT, 0x8a, 0x0 ;  /* 0x000000000000781c */ /* 0x000fe20000707172 */
[----:B------:R-:W-:Y:S01]  /*c080*/  UIMAD.WIDE.U32 UR20, UR4, UR6, URZ ;  /* 0x00000006041472a5 */ /* 0x000fe2000f8e003f */
[----:B------:R-:W-:Y:S01]  /*c090*/  IMAD.MOV.U32 R13, RZ, RZ, 0x1 ;  /* 0x00000001ff0d7424 */ /* 0x000fe200078e00ff */
[----:B------:R-:W-:Y:S01]  /*c0a0*/  UIMAD UR13, UR5, UR6, URZ ;  /* 0x00000006050d72a4 */ /* 0x000fe2000f8e023f */
[----:B------:R-:W-:Y:S01]  /*c0b0*/  IMAD.MOV.U32 R12, RZ, RZ, RZ ;  /* 0x000000ffff0c7224 */ /* 0x000fe200078e00ff */
[----:B------:R-:W-:Y:S01]  /*c0c0*/  ULOP3.LUT UR17, URZ, UR7, URZ, 0x33, !UPT ;  /* 0x000000073f117292 */ /* 0x000fe2000f8e333f */
[----:B0-----:R-:W-:Y:S01]  /*c0d0*/  VIADD R6, R6, 0x3f ;  /* 0x0000003f06067836 */ /* 0x001fe20000000000 */
[----:B------:R-:W-:Y:S01]  /*c0e0*/  UIADD3 UR13, UR21, UR13, URZ ;  /* 0x0000000d150d7290 */ /* 0x000fe2000fffe03f */
[----:B------:R-:W-:-:S03]  /*c0f0*/  ULDC.64 UR22, c[0x0][0x198] ;  /* 0x0000660000167ab9 */ /* 0x000fc60000000a00 */
[----:B------:R-:W-:-:S04]  /*c100*/  SHF.R.S32.HI R9, RZ, 0x1f, R6 ;  /* 0x0000001fff097819 */ /* 0x000fc80000011406 */
[----:B------:R-:W-:-:S04]  /*c110*/  LEA.HI R9, R9, R6, RZ, 0x6 ;  /* 0x0000000609097211 */ /* 0x000fc800078f30ff */
[----:B------:R-:W-:-:S05]  /*c120*/  SHF.R.S32.HI R17, RZ, 0x6, R9 ;  /* 0x00000006ff117819 */ /* 0x000fca0000011409 */
[----:B------:R-:W-:-:S07]  /*c130*/  VIADD R14, R17, 0x1 ;  /* 0x00000001110e7836 */ /* 0x000fce0000000000 */
.L_x_56:
[----:B------:R-:W-:-:S03]  /*c140*/  UMOV UR4, 0xffffffff ;  /* 0xffffffff00047882 */ /* 0x000fc60000000000 */
[----:B------:R-:W-:Y:S05]  /*c150*/  BRA.DIV UR4, `(.L_x_45) ;  /* 0x0000001204387947 */ /* 0x000fea000b800000 */
[----:B------:R-:W-:-:S13]  /*c160*/  ELECT P1, URZ, PT ;  /* 0x00000000003f782f */ /* 0x000fda0003820000 */
.L_x_71:
[----:B------:R-:W0:Y:S01]  /*c170*/  LDC R4, c[0x0][0x28c] ;  /* 0x0000a300ff047b82 */ /* 0x000e220000000800 */
[----:B------:R-:W-:Y:S01]  /*c180*/  BSSY B1, `(.L_x_46) ;  /* 0x0000037000017945 */ /* 0x000fe20003800000 */
[----:B0-----:R-:W-:-:S13]  /*c190*/  ISETP.LT.OR P1, PT, R4, 0x1, !P1 ;  /* 0x000000010400780c */ /* 0x001fda0004f21670 */
[----:B------:R-:W-:Y:S05]  /*c1a0*/  @P1 BRA `(.L_x_47) ;  /* 0x0000000000d01947 */ /* 0x000fea0003800000 */
[----:B------:R-:W-:Y:S02]  /*c1b0*/  IMAD R19, R19, 0x30, RZ ;  /* 0x0000003013137824 */ /* 0x000fe400078e02ff */
[----:B------:R-:W-:Y:S02]  /*c1c0*/  IMAD R16, R16, 0x180, RZ ;  /* 0x0000018010107824 */ /* 0x000fe400078e02ff */
[----:B------:R-:W-:Y:S02]  /*c1d0*/  IMAD.MOV.U32 R21, RZ, RZ, RZ ;  /* 0x000000ffff157224 */ /* 0x000fe400078e00ff */
[----:B------:R-:W-:Y:S02]  /*c1e0*/  IMAD.MOV.U32 R4, RZ, RZ, R14 ;  /* 0x000000ffff047224 */ /* 0x000fe400078e000e */
[----:B------:R-:W-:Y:S02]  /*c1f0*/  IMAD.MOV.U32 R6, RZ, RZ, R13 ;  /* 0x000000ffff067224 */ /* 0x000fe400078e000d */
[----:B------:R-:W-:-:S07]  /*c200*/  IMAD.MOV.U32 R8, RZ, RZ, R12 ;  /* 0x000000ffff087224 */ /* 0x000fce00078e000c */
.L_x_51:
[----:B------:R-:W0:Y:S01]  /*c210*/  S2R R10, SR_CgaCtaId ;  /* 0x00000000000a7919 */ /* 0x000e220000008800 */
[----:B------:R-:W-:-:S04]  /*c220*/  MOV R9, 0x400 ;  /* 0x0000040000097802 */ /* 0x000fc80000000f00 */
[----:B0-----:R-:W-:Y:S02]  /*c230*/  LEA R11, R10, R9, 0x18 ;  /* 0x000000090a0b7211 */ /* 0x001fe400078ec0ff */
[----:B------:R-:W-:Y:S01]  /*c240*/  SHF.L.U32 R9, R6, 0x1f, RZ ;  /* 0x0000001f06097819 */ /* 0x000fe200000006ff */
[----:B------:R-:W0:Y:S02]  /*c250*/  @!P3 LDC R10, c[0x0][0x500] ;  /* 0x00014000ff0abb82 */ /* 0x000e240000000800 */
[----:B------:R-:W-:-:S04]  /*c260*/  IMAD R20, R8, 0x8, R11 ;  /* 0x0000000808147824 */ /* 0x000fc800078e020b */
[----:B------:R-:W1:Y:S02]  /*c270*/  SYNCS.PHASECHK.TRANS64.TRYWAIT P1, [R20+URZ+0x40], R9 ;  /* 0x00004009140075a7 */ /* 0x000e64000802017f */
[----:B-1----:R-:W-:Y:S05]  /*c280*/  @!P1 BRA `(.L_x_48) ;  /* 0x00000010000c9947 */ /* 0x002fea0003800000 */
.L_x_72:
[----:B-1----:R-:W-:Y:S01]  /*c290*/  PRMT R9, R18, 0x9910, RZ ;  /* 0x0000991012097816 */ /* 0x002fe200000000ff */
[----:B0-----:R0:W-:Y:S03]  /*c2a0*/  @!P3 SYNCS.ARRIVE.TRANS64 RZ, [R20+URZ], R10 ;  /* 0x0000000a14ffb9a7 */ /* 0x0011e6000800003f */
[----:B------:R-:W-:-:S13]  /*c2b0*/  ISETP.NE.AND P1, PT, R9, 0x2, PT ;  /* 0x000000020900780c */ /* 0x000fda0003f25270 */
[----:B0-----:R-:W-:Y:S05]  /*c2c0*/  @P1 BRA `(.L_x_49) ;  /* 0x0000000000041947 */ /* 0x001fea0003800000 */
[----:B------:R-:W-:Y:S01]  /*c2d0*/  BPT.TRAP 0x1 ;  /* 0x000000040000795c */ /* 0x000fe20000300000 */
.L_x_49:
[----:B------:R-:W-:Y:S05]  /*c2e0*/  @P0 BRA `(.L_x_50) ;  /* 0x0000000000040947 */ /* 0x000fea0003800000 */
[----:B------:R-:W-:Y:S01]  /*c2f0*/  BPT.TRAP 0x1 ;  /* 0x000000040000795c */ /* 0x000fe20000300000 */
.L_x_50:
[--C-:B------:R-:W-:Y:S01]  /*c300*/  IMAD R9, R8, 0x6000, R11.reuse ;  /* 0x0000600008097824 */ /* 0x100fe200078e020b */
[----:B------:R-:W-:Y:S01]  /*c310*/  R2UR UR9, R20 ;  /* 0x00000000140972ca */ /* 0x000fe200000e0000 */
[----:B------:R-:W-:Y:S01]  /*c320*/  IMAD R11, R8, 0xc00, R11 ;  /* 0x00000c00080b7824 */ /* 0x000fe200078e020b */
[----:B------:R-:W-:Y:S01]  /*c330*/  UIADD3 UR4, UP0, UR22, 0xf0, URZ ;  /* 0x000000f016047890 */ /* 0x000fe2000ff1e03f */
[----:B------:R-:W-:Y:S01]  /*c340*/  VIADD R4, R4, 0xffffffff ;  /* 0xffffffff04047836 */ /* 0x000fe20000000000 */
[----:B------:R-:W-:Y:S01]  /*c350*/  R2UR UR5, R9 ;  /* 0x00000000090572ca */ /* 0x000fe200000e0000 */
[----:B------:R-:W-:Y:S01]  /*c360*/  UIADD3 UR24, UP1, UR22, 0x1f0, URZ ;  /* 0x000001f016187890 */ /* 0x000fe2000ff3e03f */
[----:B------:R-:W-:Y:S01]  /*c370*/  R2UR UR8, R11 ;  /* 0x000000000b0872ca */ /* 0x000fe200000e0000 */
[----:B------:R-:W-:Y:S01]  /*c380*/  VIADD R8, R8, 0x1 ;  /* 0x0000000108087836 */ /* 0x000fe20000000000 */
[----:B------:R-:W-:Y:S01]  /*c390*/  R2UR UR11, R16 ;  /* 0x00000000100b72ca */ /* 0x000fe200000e0000 */
[----:B------:R-:W-:Y:S01]  /*c3a0*/  UIADD3.X UR25, URZ, UR23, URZ, UP1, !UPT ;  /* 0x000000173f197290 */ /* 0x000fe20008ffe43f */
[----:B------:R-:W-:Y:S01]  /*c3b0*/  R2UR UR10, R21 ;  /* 0x00000000150a72ca */ /* 0x000fe200000e0000 */
[----:B------:R-:W-:Y:S01]  /*c3c0*/  UMOV UR6, 0x0 ;  /* 0x0000000000067882 */ /* 0x000fe20000000000 */
[----:B------:R-:W-:Y:S01]  /*c3d0*/  R2UR UR12, R7 ;  /* 0x00000000070c72ca */ /* 0x000fe200000e0000 */
[----:B------:R-:W-:Y:S01]  /*c3e0*/  UMOV UR7, 0x10000000 ;  /* 0x1000000000077882 */ /* 0x000fe20000000000 */
[----:B------:R-:W-:Y:S01]  /*c3f0*/  R2UR UR19, R19 ;  /* 0x00000000131372ca */ /* 0x000fe200000e0000 */
[----:B------:R-:W-:Y:S01]  /*c400*/  VIADD R21, R21, 0x40 ;  /* 0x0000004015157836 */ /* 0x000fe20000000000 */
[----:B------:R-:W-:Y:S01]  /*c410*/  ISETP.GT.AND P2, PT, R4, 0x1, PT ;  /* 0x000000010400780c */ /* 0x000fe20003f44270 */
[----:B------:R-:W-:Y:S01]  /*c420*/  UIADD3 UR14, UR5, 0x180, URZ ;  /* 0x00000180050e7890 */ /* 0x000fe2000fffe03f */
[----:B------:R-:W-:Y:S01]  /*c430*/  ISETP.NE.AND P1, PT, R8, 0x8, PT ;  /* 0x000000080800780c */ /* 0x000fe20003f25270 */
[----:B------:R-:W-:-:S02]  /*c440*/  UIADD3.X UR5, URZ, UR23, URZ, UP0, !UPT ;  /* 0x000000173f057290 */ /* 0x000fc400087fe43f */
[----:B------:R-:W-:Y:S01]  /*c450*/  UIADD3 UR15, UR8, 0x30180, URZ ;  /* 0x00030180080f7890 */ /* 0x000fe2000fffe03f */
[----:B------:R-:W-:Y:S02]  /*c460*/  SEL R9, RZ, 0x1, P1 ;  /* 0x00000001ff097807 */ /* 0x000fe40000800000 */
[----:B------:R-:W-:Y:S01]  /*c470*/  UMOV UR8, UR14 ;  /* 0x0000000e00087c82 */ /* 0x000fe20008000000 */
[----:B------:R-:W-:Y:S02]  /*c480*/  SEL R8, R8, RZ, P1 ;  /* 0x000000ff08087207 */ /* 0x000fe40000800000 */
[----:B------:R-:W-:Y:S01]  /*c490*/  LOP3.LUT R6, R6, R9, RZ, 0x3c, !PT ;  /* 0x0000000906067212 */ /* 0x000fe200078e3cff */
[----:B------:R0:W-:Y:S02]  /*c4a0*/  UTMALDG.3D [UR8], [UR4], desc[UR6] ;  /* 0x00000608040075b4 */ /* 0x0001e40008011000 */
[----:B0-----:R-:W-:Y:S01]  /*c4b0*/  UMOV UR8, UR15 ;  /* 0x0000000f00087c82 */ /* 0x001fe20008000000 */
[----:B------:R-:W-:-:S02]  /*c4c0*/  UMOV UR11, UR19 ;  /* 0x00000013000b7c82 */ /* 0x000fc40008000000 */
[----:B------:R0:W-:Y:S02]  /*c4d0*/  UTMALDG.3D [UR8], [UR24], desc[UR6] ;  /* 0x00000608180075b4 */ /* 0x0001e40008011000 */
[----:B0-----:R-:W-:Y:S05]  /*c4e0*/  @P2 BRA `(.L_x_51) ;  /* 0xfffffffc00482947 */ /* 0x001fea000383ffff */
.L_x_47:
[----:B------:R-:W-:Y:S05]  /*c4f0*/  BSYNC B1 ;  /* 0x0000000000017941 */ /* 0x000fea0003800000 */
.L_x_46:
[----:B------:R-:W-:Y:S01]  /*c500*/  LOP3.LUT P2, RZ, R15, 0xff, RZ, 0xc0, !PT ;  /* 0x000000ff0fff7812 */ /* 0x000fe2000784c0ff */
[----:B------:R-:W-:Y:S01]  /*c510*/  IMAD.IADD R12, R17, 0x1, R12 ;  /* 0x00000001110c7824 */ /* 0x000fe200078e020c */
[----:B------:R-:W-:Y:S01]  /*c520*/  IADD3 R2, P4, R2, UR20, RZ ;  /* 0x0000001402027c10 */ /* 0x000fe2000ff9e0ff */
[----:B------:R-:W-:Y:S01]  /*c530*/  ULDC.64 UR4, c[0x0][0x650] ;  /* 0x0001940000047ab9 */ /* 0x000fe20000000a00 */
[----:B------:R-:W-:Y:S01]  /*c540*/  BSSY B1, `(.L_x_52) ;  /* 0x000006c000017945 */ /* 0x000fe20003800000 */
[----:B------:R-:W-:Y:S01]  /*c550*/  IMAD.MOV.U32 R16, RZ, RZ, -0x1 ;  /* 0xffffffffff107424 */ /* 0x000fe200078e00ff */
[----:B------:R-:W-:Y:S01]  /*c560*/  SHF.R.U32.HI R4, RZ, 0x3, R12 ;  /* 0x00000003ff047819 */ /* 0x000fe2000001160c */
[----:B------:R-:W-:Y:S01]  /*c570*/  IMAD.MOV.U32 R19, RZ, RZ, -0x1 ;  /* 0xffffffffff137424 */ /* 0x000fe200078e00ff */
[----:B------:R-:W-:Y:S02]  /*c580*/  ISETP.GT.U32.AND P1, PT, R12, 0x7, PT ;  /* 0x000000070c00780c */ /* 0x000fe40003f24070 */
[----:B------:R-:W-:-:S02]  /*c590*/  LOP3.LUT R4, R4, 0x1, RZ, 0xc0, !PT ;  /* 0x0000000104047812 */ /* 0x000fc400078ec0ff */
[----:B------:R-:W-:Y:S01]  /*c5a0*/  ISETP.LT.U32.AND P1, PT, R17, 0x8, P1 ;  /* 0x000000081100780c */ /* 0x000fe20000f21070 */
[----:B------:R-:W0:Y:S01]  /*c5b0*/  @P2 S2R R7, SR_CgaCtaId ;  /* 0x0000000000072919 */ /* 0x000e220000008800 */
[----:B------:R-:W-:Y:S02]  /*c5c0*/  @P2 MOV R6, 0x400 ;  /* 0x0000040000062802 */ /* 0x000fe40000000f00 */
[----:B------:R-:W-:Y:S02]  /*c5d0*/  IADD3.X R3, R3, UR13, RZ, P4, !PT ;  /* 0x0000000d03037c10 */ /* 0x000fe4000a7fe4ff */
[----:B------:R-:W-:Y:S02]  /*c5e0*/  ISETP.GE.U32.AND P4, PT, R2, UR4, PT ;  /* 0x0000000402007c0c */ /* 0x000fe4000bf86070 */
[----:B------:R-:W-:Y:S02]  /*c5f0*/  LOP3.LUT R12, R12, 0x7, RZ, 0xc0, !PT ;  /* 0x000000070c0c7812 */ /* 0x000fe400078ec0ff */
[----:B------:R-:W-:-:S02]  /*c600*/  PRMT R15, RZ, 0x7610, R15 ;  /* 0x00007610ff0f7816 */ /* 0x000fc4000000000f */
[----:B0-----:R-:W-:Y:S01]  /*c610*/  @P2 LEA R6, R7, R6, 0x18 ;  /* 0x0000000607062211 */ /* 0x001fe200078ec0ff */
[----:B------:R-:W-:-:S03]  /*c620*/  IMAD.MOV.U32 R7, RZ, RZ, -0x1 ;  /* 0xffffffffff077424 */ /* 0x000fc600078e00ff */
[----:B------:R0:W-:Y:S01]  /*c630*/  @P2 SYNCS.ARRIVE.TRANS64.A1T0 RZ, [R6+URZ+0x98], RZ ;  /* 0x000098ff06ff29a7 */ /* 0x0001e2000810003f */
[----:B------:R-:W-:Y:S02]  /*c640*/  ISETP.NE.U32.AND P2, PT, R4, 0x1, PT ;  /* 0x000000010400780c */ /* 0x000fe40003f45070 */
[----:B------:R-:W-:Y:S02]  /*c650*/  SEL R4, RZ, 0x1, !P1 ;  /* 0x00000001ff047807 */ /* 0x000fe40004800000 */
[----:B------:R-:W-:Y:S02]  /*c660*/  ISETP.GE.U32.AND.EX P1, PT, R3, UR5, PT, P4 ;  /* 0x0000000503007c0c */ /* 0x000fe4000bf26140 */
[----:B------:R-:W-:-:S04]  /*c670*/  ISETP.GT.U32.AND P2, PT, R17, 0x7, !P2 ;  /* 0x000000071100780c */ /* 0x000fc80005744070 */
[----:B0-----:R-:W-:-:S04]  /*c680*/  SEL R6, RZ, 0x1, !P2 ;  /* 0x00000001ff067807 */ /* 0x001fc80005000000 */
[--C-:B------:R-:W-:Y:S02]  /*c690*/  LOP3.LUT R13, R6, R13, R4.reuse, 0x96, !PT ;  /* 0x0000000d060d7212 */ /* 0x100fe400078e9604 */
[----:B------:R-:W-:Y:S01]  /*c6a0*/  PRMT R4, RZ, 0x7610, R4 ;  /* 0x00007610ff047816 */ /* 0x000fe20000000004 */
[----:B------:R-:W-:Y:S06]  /*c6b0*/  @P1 BRA `(.L_x_53) ;  /* 0x0000000400501947 */ /* 0x000fec0003800000 */
[----:B------:R-:W-:Y:S01]  /*c6c0*/  ULDC.64 UR4, c[0x0][0x628] ;  /* 0x00018a0000047ab9 */ /* 0x000fe20000000a00 */
[----:B------:R-:W0:Y:S01]  /*c6d0*/  S2R R16, SR_CTAID.X ;  /* 0x0000000000107919 */ /* 0x000e220000002500 */
[----:B------:R-:W-:Y:S01]  /*c6e0*/  ISETP.NE.U32.AND P1, PT, RZ, UR4, PT ;  /* 0x00000004ff007c0c */ /* 0x000fe2000bf25070 */
[----:B------:R-:W-:Y:S01]  /*c6f0*/  ULDC UR7, c[0x0][0x630] ;  /* 0x00018c0000077ab9 */ /* 0x000fe20000000800 */
[----:B------:R-:W-:Y:S01]  /*c700*/  IMAD.MOV.U32 R6, RZ, RZ, R2 ;  /* 0x000000ffff067224 */ /* 0x000fe200078e0002 */
[----:B------:R-:W1:Y:S01]  /*c710*/  S2R R4, SR_CTAID.Y ;  /* 0x0000000000047919 */ /* 0x000e620000002600 */
[----:B------:R-:W-:Y:S01]  /*c720*/  ISETP.NE.AND.EX P1, PT, RZ, UR5, PT, P1 ;  /* 0x00000005ff007c0c */ /* 0x000fe2000bf25310 */
[----:B------:R-:W-:-:S12]  /*c730*/  IMAD.MOV.U32 R7, RZ, RZ, R3 ;  /* 0x000000ffff077224 */ /* 0x000fd800078e0003 */
[----:B------:R-:W-:Y:S05]  /*c740*/  @!P1 BRA `(.L_x_54) ;  /* 0x0000000000289947 */ /* 0x000fea0003800000 */
[----:B------:R-:W-:Y:S02]  /*c750*/  ULDC UR6, c[0x0][0x634] ;  /* 0x00018d0000067ab9 */ /* 0x000fe40000000800 */
[----:B------:R-:W-:-:S05]  /*c760*/  IADD3 R11, P1, R2, UR6, RZ ;  /* 0x00000006020b7c10 */ /* 0x000fca000ff3e0ff */
[----:B------:R-:W-:-:S04]  /*c770*/  IMAD.X R19, RZ, RZ, R3, P1 ;  /* 0x000000ffff137224 */ /* 0x000fc800008e0603 */
[----:B------:R-:W-:-:S04]  /*c780*/  IMAD.WIDE.U32 R8, R19, UR4, RZ ;  /* 0x0000000413087c25 */ /* 0x000fc8000f8e00ff */
[----:B------:R-:W-:-:S04]  /*c790*/  IMAD.WIDE.U32 R8, P1, R11, UR5, R8 ;  /* 0x000000050b087c25 */ /* 0x000fc8000f820008 */
[----:B------:R-:W-:-:S04]  /*c7a0*/  IMAD.WIDE.U32 R10, R11, UR4, RZ ;  /* 0x000000040b0a7c25 */ /* 0x000fc8000f8e00ff */
[----:B------:R-:W-:Y:S01]  /*c7b0*/  IMAD.X R7, RZ, RZ, RZ, P1 ;  /* 0x000000ffff077224 */ /* 0x000fe200008e06ff */
[----:B------:R-:W-:Y:S01]  /*c7c0*/  IADD3 RZ, P1, R11, R8, RZ ;  /* 0x000000080bff7210 */ /* 0x000fe20007f3e0ff */
[----:B------:R-:W-:-:S04]  /*c7d0*/  IMAD.MOV.U32 R6, RZ, RZ, R9 ;  /* 0x000000ffff067224 */ /* 0x000fc800078e0009 */
[----:B------:R-:W-:-:S08]  /*c7e0*/  IMAD.WIDE.U32.X R6, R19, UR5, R6, P1 ;  /* 0x0000000513067c25 */ /* 0x000fd000088e0406 */
.L_x_54:
[--C-:B------:R-:W-:Y:S01]  /*c7f0*/  SHF.R.U64 R10, R6, UR7, R7.reuse ;  /* 0x00000007060a7c19 */ /* 0x100fe20008001207 */
[----:B------:R-:W-:Y:S01]  /*c800*/  ULDC.64 UR4, c[0x0][0x620] ;  /* 0x0001880000047ab9 */ /* 0x000fe20000000a00 */
[----:B------:R-:W-:Y:S01]  /*c810*/  SHF.R.U32.HI R6, RZ, UR7, R7 ;  /* 0x00000007ff067c19 */ /* 0x000fe20008011607 */
[----:B------:R-:W2:Y:S01]  /*c820*/  LDC R25, c[0x0][0x144] ;  /* 0x00005100ff197b82 */ /* 0x000ea20000000800 */
[----:B------:R-:W-:Y:S01]  /*c830*/  IADD3 R9, P1, RZ, -R10, RZ ;  /* 0x8000000aff097210 */ /* 0x000fe20007f3e0ff */
[----:B------:R-:W-:Y:S01]  /*c840*/  ULDC.64 UR8, c[0x0][0x640] ;  /* 0x0001900000087ab9 */ /* 0x000fe20000000a00 */
[----:B0-----:R-:W-:Y:S01]  /*c850*/  I2FP.F32.U32 R11, R16 ;  /* 0x00000010000b7245 */ /* 0x001fe20000201000 */
[----:B------:R-:W-:Y:S02]  /*c860*/  ULDC UR6, c[0x0][0x608] ;  /* 0x0001820000067ab9 */ /* 0x000fe40000000800 */
[----:B------:R-:W-:Y:S01]  /*c870*/  IMAD.X R6, RZ, RZ, ~R6, P1 ;  /* 0x000000ffff067224 */ /* 0x000fe200008e0e06 */
[----:B------:R-:W-:Y:S01]  /*c880*/  ISETP.NE.U32.AND P1, PT, RZ, UR8, PT ;  /* 0x00000008ff007c0c */ /* 0x000fe2000bf25070 */
[----:B------:R-:W0:Y:S02]  /*c890*/  LDC R21, c[0x0][0x148] ;  /* 0x00005200ff157b82 */ /* 0x000e240000000800 */
[----:B------:R-:W-:Y:S01]  /*c8a0*/  IMAD R8, R6, UR4, RZ ;  /* 0x0000000406087c24 */ /* 0x000fe2000f8e02ff */
[----:B------:R-:W-:Y:S01]  /*c8b0*/  ISETP.NE.AND.EX P1, PT, RZ, UR9, PT, P1 ;  /* 0x00000009ff007c0c */ /* 0x000fe2000bf25310 */
[----:B------:R-:W-:Y:S01]  /*c8c0*/  IMAD.WIDE.U32 R6, R9, UR4, R2 ;  /* 0x0000000409067c25 */ /* 0x000fe2000f8e0002 */
[----:B------:R-:W-:-:S03]  /*c8d0*/  ULDC UR4, c[0x0][0x150] ;  /* 0x0000540000047ab9 */ /* 0x000fc60000000800 */
[----:B------:R-:W-:Y:S02]  /*c8e0*/  IMAD R9, R9, UR5, R8 ;  /* 0x0000000509097c24 */ /* 0x000fe4000f8e0208 */
[----:B------:R-:W-:Y:S01]  /*c8f0*/  FMUL R8, R11, UR4 ;  /* 0x000000040b087c20 */ /* 0x000fe20008400000 */
[----:B------:R-:W-:Y:S01]  /*c900*/  ULDC UR4, c[0x0][0x618] ;  /* 0x0001860000047ab9 */ /* 0x000fe20000000800 */
[----:B------:R-:W-:Y:S01]  /*c910*/  ULDC UR5, c[0x0][0x154] ;  /* 0x0000550000057ab9 */ /* 0x000fe20000000800 */
[----:B------:R-:W-:-:S03]  /*c920*/  IMAD.IADD R7, R7, 0x1, R9 ;  /* 0x0000000107077824 */ /* 0x000fc600078e0209 */
[----:B------:R-:W3:Y:S02]  /*c930*/  F2I.U32.TRUNC.NTZ R8, R8 ;  /* 0x0000000800087305 */ /* 0x000ee4000020f000 */
[----:B------:R-:W-:Y:S02]  /*c940*/  SHF.R.U64 R11, R6, UR4, R7 ;  /* 0x00000004060b7c19 */ /* 0x000fe40008001207 */
[----:B-1----:R-:W-:-:S05]  /*c950*/  I2FP.F32.U32 R6, R4 ;  /* 0x0000000400067245 */ /* 0x002fca0000201000 */
[----:B------:R-:W-:Y:S01]  /*c960*/  FMUL R22, R6, UR5 ;  /* 0x0000000506167c20 */ /* 0x000fe20008400000 */
[----:B------:R-:W-:Y:S01]  /*c970*/  SHF.R.U32.HI R6, RZ, UR4, R7 ;  /* 0x00000004ff067c19 */ /* 0x000fe20008011607 */
[----:B------:R-:W-:-:S03]  /*c980*/  ULDC UR4, c[0x0][0x658] ;  /* 0x0001960000047ab9 */ /* 0x000fc60000000800 */
[--C-:B------:R-:W-:Y:S01]  /*c990*/  SHF.R.U64 R20, R11, UR6, R6.reuse ;  /* 0x000000060b147c19 */ /* 0x100fe20008001206 */
[----:B------:R-:W1:Y:S01]  /*c9a0*/  F2I.U32.TRUNC.NTZ R22, R22 ;  /* 0x0000001600167305 */ /* 0x000e62000020f000 */
[----:B------:R-:W-:Y:S01]  /*c9b0*/  SHF.R.U32.HI R7, RZ, UR6, R6 ;  /* 0x00000006ff077c19 */ /* 0x000fe20008011606 */
[----:B---3--:R-:W-:-:S03]  /*c9c0*/  IMAD.MOV R8, RZ, RZ, -R8 ;  /* 0x000000ffff087224 */ /* 0x008fc600078e0a08 */
[--C-:B------:R-:W-:Y:S01]  /*c9d0*/  SHF.R.U64 R19, R20, UR4, R7.reuse ;  /* 0x0000000414137c19 */ /* 0x100fe20008001207 */
[----:B--2---:R-:W-:Y:S01]  /*c9e0*/  IMAD R16, R25, R8, R16 ;  /* 0x0000000819107224 */ /* 0x004fe200078e0210 */
[----:B------:R-:W-:-:S03]  /*c9f0*/  SHF.R.U32.HI R23, RZ, UR4, R7 ;  /* 0x00000004ff177c19 */ /* 0x000fc60008011607 */
[----:B------:R-:W-:Y:S02]  /*ca00*/  IMAD.MOV.U32 R6, RZ, RZ, R19 ;  /* 0x000000ffff067224 */ /* 0x000fe400078e0013 */
[----:B------:R-:W-:Y:S01]  /*ca10*/  IMAD.MOV.U32 R7, RZ, RZ, R23 ;  /* 0x000000ffff077224 */ /* 0x000fe200078e0017 */
[----:B-1----:R-:W-:Y:S06]  /*ca20*/  @!P1 BRA `(.L_x_55) ;  /* 0x0000000000289947 */ /* 0x002fec0003800000 */
[----:B------:R-:W-:Y:S02]  /*ca30*/  ULDC UR4, c[0x0][0x64c] ;  /* 0x0001930000047ab9 */ /* 0x000fe40000000800 */
[----:B------:R-:W-:-:S05]  /*ca40*/  IADD3 R7, P1, R19, UR4, RZ ;  /* 0x0000000413077c10 */ /* 0x000fca000ff3e0ff */
[----:B------:R-:W-:-:S04]  /*ca50*/  IMAD.X R23, RZ, RZ, R23, P1 ;  /* 0x000000ffff177224 */ /* 0x000fc800008e0617 */
[----:B------:R-:W-:-:S04]  /*ca60*/  IMAD.WIDE.U32 R8, R23, UR8, RZ ;  /* 0x0000000817087c25 */ /* 0x000fc8000f8e00ff */
[----:B------:R-:W-:-:S04]  /*ca70*/  IMAD.WIDE.U32 R8, P1, R7, UR9, R8 ;  /* 0x0000000907087c25 */ /* 0x000fc8000f820008 */
[----:B------:R-:W-:-:S04]  /*ca80*/  IMAD.WIDE.U32 R6, R7, UR8, RZ ;  /* 0x0000000807067c25 */ /* 0x000fc8000f8e00ff */
[----:B------:R-:W-:Y:S01]  /*ca90*/  IMAD.MOV.U32 R6, RZ, RZ, R9 ;  /* 0x000000ffff067224 */ /* 0x000fe200078e0009 */
[----:B------:R-:W-:Y:S01]  /*caa0*/  IADD3 RZ, P2, R7, R8, RZ ;  /* 0x0000000807ff7210 */ /* 0x000fe20007f5e0ff */
[----:B------:R-:W-:-:S04]  /*cab0*/  IMAD.X R7, RZ, RZ, RZ, P1 ;  /* 0x000000ffff077224 */ /* 0x000fc800008e06ff */
[----:B------:R-:W-:-:S08]  /*cac0*/  IMAD.WIDE.U32.X R6, R23, UR9, R6, P2 ;  /* 0x0000000917067c25 */ /* 0x000fd000090e0406 */
.L_x_55:
[----:B------:R-:W-:Y:S01]  /*cad0*/  ISETP.NE.AND P1, PT, R0, 0x1, PT ;  /* 0x000000010000780c */ /* 0x000fe20003f25270 */
[----:B------:R-:W-:Y:S01]  /*cae0*/  ULDC UR4, c[0x0][0x648] ;  /* 0x0001920000047ab9 */ /* 0x000fe20000000800 */
[----:B------:R-:W-:Y:S01]  /*caf0*/  IMAD.MOV R22, RZ, RZ, -R22 ;  /* 0x000000ffff167224 */ /* 0x000fe200078e0a16 */
[----:B------:R-:W-:Y:S01]  /*cb00*/  SHF.R.U64 R7, R6, UR4, R7 ;  /* 0x0000000406077c19 */ /* 0x000fe20008001207 */
[----:B------:R-:W-:Y:S01]  /*cb10*/  ULDC UR4, c[0x0][0x638] ;  /* 0x00018e0000047ab9 */ /* 0x000fe20000000800 */
[----:B------:R-:W-:Y:S01]  /*cb20*/  LOP3.LUT R20, R20, UR17, RZ, 0xc0, !PT ;  /* 0x0000001114147c12 */ /* 0x000fe2000f8ec0ff */
[----:B------:R-:W-:Y:S01]  /*cb30*/  ULDC UR5, c[0x0][0x610] ;  /* 0x0001840000057ab9 */ /* 0x000fe20000000800 */
[----:B------:R-:W-:-:S06]  /*cb40*/  LOP3.LUT R6, R11, UR16, RZ, 0xc0, !PT ;  /* 0x000000100b067c12 */ /* 0x000fcc000f8ec0ff */
[----:B0-----:R-:W-:Y:S02]  /*cb50*/  @P1 IMAD R16, R21, R22, R4 ;  /* 0x0000001615101224 */ /* 0x001fe400078e0204 */
[----:B------:R-:W-:Y:S02]  /*cb60*/  IMAD.MOV R4, RZ, RZ, -R7 ;  /* 0x000000ffff047224 */ /* 0x000fe400078e0a07 */
[----:B------:R-:W-:Y:S02]  /*cb70*/  IMAD R7, R7, UR18, R20 ;  /* 0x0000001207077c24 */ /* 0x000fe4000f8e0214 */
[----:B------:R-:W-:Y:S01]  /*cb80*/  IMAD R19, R4, UR4, R19 ;  /* 0x0000000404137c24 */ /* 0x000fe2000f8e0213 */
[----:B------:R-:W-:Y:S01]  /*cb90*/  ULDC UR4, c[0x0][0x600] ;  /* 0x0001800000047ab9 */ /* 0x000fe20000000800 */
[----:B------:R-:W-:Y:S02]  /*cba0*/  IMAD R16, R7, UR5, R16 ;  /* 0x0000000507107c24 */ /* 0x000fe4000f8e0210 */
[----:B------:R-:W-:-:S02]  /*cbb0*/  IMAD R7, R19, UR4, R6 ;  /* 0x0000000413077c24 */ /* 0x000fc4000f8e0206 */
[----:B------:R-:W-:-:S03]  /*cbc0*/  IMAD.MOV.U32 R4, RZ, RZ, 0x1 ;  /* 0x00000001ff047424 */ /* 0x000fc600078e00ff */
[----:B------:R-:W-:Y:S02]  /*cbd0*/  SEL R19, R7, R16, !P1 ;  /* 0x0000001007137207 */ /* 0x000fe40004800000 */
[----:B------:R-:W-:Y:S01]  /*cbe0*/  SEL R16, R16, R7, !P1 ;  /* 0x0000000710107207 */ /* 0x000fe20004800000 */
[----:B------:R-:W-:-:S07]  /*cbf0*/  IMAD.MOV.U32 R7, RZ, RZ, R10 ;  /* 0x000000ffff077224 */ /* 0x000fce00078e000a */
.L_x_53:
[----:B------:R-:W-:Y:S05]  /*cc00*/  BSYNC B1 ;  /* 0x0000000000017941 */ /* 0x000fea0003800000 */
.L_x_52:
[----:B------:R-:W-:-:S13]  /*cc10*/  LOP3.LUT P1, RZ, R4, 0xff, RZ, 0xc0, !PT ;  /* 0x000000ff04ff7812 */ /* 0x000fda000782c0ff */
[----:B------:R-:W-:Y:S05]  /*cc20*/  @P1 BRA `(.L_x_56) ;  /* 0xfffffff400441947 */ /* 0x000fea000383ffff */
[----:B------:R-:W-:Y:S05]  /*cc30*/  BSYNC B0 ;  /* 0x0000000000007941 */ /* 0x000fea0003800000 */
.L_x_44:
[----:B------:R-:W-:-:S03]  /*cc40*/  UMOV UR4, 0xffffffff ;  /* 0xffffffff00047882 */ /* 0x000fc60000000000 */
[----:B------:R-:W-:Y:S05]  /*cc50*/  BRA.DIV UR4, `(.L_x_57) ;  /* 0x0000000604ac7947 */ /* 0x000fea000b800000 */
[----:B------:R-:W-:-:S13]  /*cc60*/  ELECT P0, URZ, PT ;  /* 0x00000000003f782f */ /* 0x000fda0003800000 */
.L_x_75:
[----:B------:R-:W-:Y:S04]  /*cc70*/  BSSY B0, `(.L_x_58) ;  /* 0x000004f000007945 */ /* 0x000fe80003800000 */
[----:B------:R-:W-:Y:S05]  /*cc80*/  @!P0 BRA `(.L_x_59) ;  /* 0x0000000400348947 */ /* 0x000fea0003800000 */
[----:B------:R-:W-:-:S04]  /*cc90*/  LOP3.LUT R5, R5, 0x2, RZ, 0xfc, !PT ;  /* 0x0000000205057812 */ /* 0x000fc800078efcff */
[----:B------:R-:W-:-:S13]  /*cca0*/  ISETP.NE.AND P0, PT, R5, 0x3, PT ;  /* 0x000000030500780c */ /* 0x000fda0003f05270 */
[----:B------:R-:W-:Y:S05]  /*ccb0*/  @!P0 BRA `(.L_x_60) ;  /* 0x0000000000048947 */ /* 0x000fea0003800000 */
[----:B------:R-:W-:Y:S01]  /*ccc0*/  BPT.TRAP 0x1 ;  /* 0x000000040000795c */ /* 0x000fe20000300000 */
.L_x_60:
[----:B------:R-:W0:Y:S01]  /*ccd0*/  S2R R3, SR_CgaCtaId ;  /* 0x0000000000037919 */ /* 0x000e220000008800 */
[----:B------:R-:W-:Y:S02]  /*cce0*/  MOV R0, 0x400 ;  /* 0x0000040000007802 */ /* 0x000fe40000000f00 */
[----:B------:R-:W-:Y:S02]  /*ccf0*/  SHF.L.U32 R2, R13, 0x1f, RZ ;  /* 0x0000001f0d027819 */ /* 0x000fe400000006ff */
[----:B0-----:R-:W-:-:S05]  /*cd00*/  LEA R3, R3, R0, 0x18 ;  /* 0x0000000003037211 */ /* 0x001fca00078ec0ff */
[----:B------:R-:W-:-:S04]  /*cd10*/  VIADD R3, R3, 0x40 ;  /* 0x0000004003037836 */ /* 0x000fc80000000000 */
[C---:B------:R-:W-:Y:S02]  /*cd20*/  IMAD R5, R12.reuse, 0x8, R3 ;  /* 0x000000080c057824 */ /* 0x040fe400078e0203 */
[----:B------:R-:W-:Y:S02]  /*cd30*/  VIADD R12, R12, 0x1 ;  /* 0x000000010c0c7836 */ /* 0x000fe40000000000 */
[----:B------:R-:W0:Y:S03]  /*cd40*/  SYNCS.PHASECHK.TRANS64.TRYWAIT P0, [R5+URZ], R2 ;  /* 0x00000002050075a7 */ /* 0x000e26000800017f */
[----:B------:R-:W-:-:S04]  /*cd50*/  ISETP.NE.AND P1, PT, R12, 0x8, PT ;  /* 0x000000080c00780c */ /* 0x000fc80003f25270 */
[----:B------:R-:W-:Y:S02]  /*cd60*/  SEL R0, RZ, 0x1, P1 ;  /* 0x00000001ff007807 */ /* 0x000fe40000800000 */
[----:B------:R-:W-:Y:S02]  /*cd70*/  SEL R12, R12, RZ, P1 ;  /* 0x000000ff0c0c7207 */ /* 0x000fe40000800000 */
[----:B------:R-:W-:-:S03]  /*cd80*/  LOP3.LUT R13, R13, R0, RZ, 0x3c, !PT ;  /* 0x000000000d0d7212 */ /* 0x000fc600078e3cff */
[----:B------:R-:W-:Y:S01]  /*cd90*/  IMAD R7, R12, 0x8, R3 ;  /* 0x000000080c077824 */ /* 0x000fe200078e0203 */
[----:B------:R-:W-:Y:S01]  /*cda0*/  SHF.L.U32 R4, R13, 0x1f, RZ ;  /* 0x0000001f0d047819 */ /* 0x000fe200000006ff */
[----:B0-----:R-:W-:Y:S06]  /*cdb0*/  @!P0 BRA `(.L_x_61) ;  /* 0x0000000400788947 */ /* 0x001fec0003800000 */
.L_x_76:
[----:B------:R-:W1:Y:S01]  /*cdc0*/  SYNCS.PHASECHK.TRANS64.TRYWAIT P0, [R7+URZ], R4 ;  /* 0x00000004070075a7 */ /* 0x000e62000800017f */
[----:B------:R-:W-:-:S05]  /*cdd0*/  VIADD R0, R12, 0x1 ;  /* 0x000000010c007836 */ /* 0x000fca0000000000 */
[----:B------:R-:W-:-:S04]  /*cde0*/  ISETP.NE.AND P1, PT, R0, 0x8, PT ;  /* 0x000000080000780c */ /* 0x000fc80003f25270 */
[----:B0-----:R-:W-:Y:S02]  /*cdf0*/  SEL R2, RZ, 0x1, P1 ;  /* 0x00000001ff027807 */ /* 0x001fe40000800000 */
[----:B------:R-:W-:Y:S02]  /*ce00*/  SEL R0, R0, RZ, P1 ;  /* 0x000000ff00007207 */ /* 0x000fe40000800000 */
[----:B------:R-:W-:-:S03]  /*ce10*/  LOP3.LUT R13, R13, R2, RZ, 0x3c, !PT ;  /* 0x000000020d0d7212 */ /* 0x000fc600078e3cff */
[----:B------:R-:W-:Y:S01]  /*ce20*/  IMAD R6, R0, 0x8, R3 ;  /* 0x0000000800067824 */ /* 0x000fe200078e0203 */
[----:B------:R-:W-:Y:S01]  /*ce30*/  SHF.L.U32 R5, R13, 0x1f, RZ ;  /* 0x0000001f0d057819 */ /* 0x000fe200000006ff */
[----:B-1----:R-:W-:Y:S06]  /*ce40*/  @!P0 BRA `(.L_x_62) ;  /* 0x0000000400688947 */ /* 0x002fec0003800000 */
.L_x_77:
[----:B------:R-:W1:Y:S01]  /*ce50*/  SYNCS.PHASECHK.TRANS64.TRYWAIT P0, [R6+URZ], R5 ;  /* 0x00000005060075a7 */ /* 0x000e62000800017f */
[----:B------:R-:W-:-:S05]  /*ce60*/  VIADD R0, R0, 0x1 ;  /* 0x0000000100007836 */ /* 0x000fca0000000000 */
[----:B------:R-:W-:-:S04]  /*ce70*/  ISETP.NE.AND P1, PT, R0, 0x8, PT ;  /* 0x000000080000780c */ /* 0x000fc80003f25270 */
[----:B------:R-:W-:Y:S02]  /*ce80*/  SEL R2, RZ, 0x1, P1 ;  /* 0x00000001ff027807 */ /* 0x000fe40000800000 */
[----:B------:R-:W-:Y:S02]  /*ce90*/  SEL R0, R0, RZ, P1 ;  /* 0x000000ff00007207 */ /* 0x000fe40000800000 */
[----:B------:R-:W-:-:S03]  /*cea0*/  LOP3.LUT R13, R13, R2, RZ, 0x3c, !PT ;  /* 0x000000020d0d7212 */ /* 0x000fc600078e3cff */
[----:B0-----:R-:W-:Y:S01]  /*ceb0*/  IMAD R7, R0, 0x8, R3 ;  /* 0x0000000800077824 */ /* 0x001fe200078e0203 */
[----:B------:R-:W-:Y:S01]  /*cec0*/  SHF.L.U32 R4, R13, 0x1f, RZ ;  /* 0x0000001f0d047819 */ /* 0x000fe200000006ff */
[----:B-1----:R-:W-:Y:S06]  /*ced0*/  @!P0 BRA `(.L_x_63) ;  /* 0x0000000400588947 */ /* 0x002fec0003800000 */
.L_x_78:
        /* <DEDUP_REMOVED lines=9> */
.L_x_79:
        /* <DEDUP_REMOVED lines=9> */
.L_x_80:
        /* <DEDUP_REMOVED lines=9> */
.L_x_81:
[----:B------:R-:W1:Y:S01]  /*d090*/  SYNCS.PHASECHK.TRANS64.TRYWAIT P0, [R6+URZ], R5 ;  /* 0x00000005060075a7 */ /* 0x000e62000800017f */
[----:B------:R-:W-:-:S05]  /*d0a0*/  VIADD R0, R0, 0x1 ;  /* 0x0000000100007836 */ /* 0x000fca0000000000 */
[----:B------:R-:W-:-:S04]  /*d0b0*/  ISETP.NE.AND P1, PT, R0, 0x8, PT ;  /* 0x000000080000780c */ /* 0x000fc80003f25270 */
[----:B------:R-:W-:Y:S02]  /*d0c0*/  SEL R2, RZ, 0x1, P1 ;  /* 0x00000001ff027807 */ /* 0x000fe40000800000 */
[----:B------:R-:W-:Y:S02]  /*d0d0*/  SEL R0, R0, RZ, P1 ;  /* 0x000000ff00007207 */ /* 0x000fe40000800000 */
[----:B------:R-:W-:Y:S01]  /*d0e0*/  LOP3.LUT R2, R13, R2, RZ, 0x3c, !PT ;  /* 0x000000020d027212 */ /* 0x000fe200078e3cff */
[----:B-1----:R-:W-:Y:S06]  /*d0f0*/  @!P0 BRA `(.L_x_67) ;  /* 0x0000000400208947 */ /* 0x002fec0003800000 */
.L_x_82:
[----:B------:R-:W-:Y:S01]  /*d100*/  IMAD R3, R0, 0x8, R3 ;  /* 0x0000000800037824 */ /* 0x000fe200078e0203 */
[----:B------:R-:W-:-:S07]  /*d110*/  SHF.L.U32 R0, R2, 0x1f, RZ ;  /* 0x0000001f02007819 */ /* 0x000fce00000006ff */
.L_x_68:
[----:B--2---:R2:W3:Y:S02]  /*d120*/  SYNCS.PHASECHK.TRANS64.TRYWAIT P0, [R3+URZ], R0 ;  /* 0x00000000030075a7 */ /* 0x0044e4000800017f */
[----:B---3--:R-:W-:Y:S05]  /*d130*/  @!P0 NANOSLEEP.SYNCS 0x989680 ;  /* 0x009896800000895d */ /* 0x008fea0003900000 */
[----:B------:R-:W3:Y:S02]  /*d140*/  @!P0 SYNCS.PHASECHK.TRANS64 P0, [R3+URZ], R0 ;  /* 0x00000000030085a7 */ /* 0x000ee4000800007f */
[----:B---3--:R-:W-:Y:S05]  /*d150*/  @!P0 BRA `(.L_x_68) ;  /* 0xfffffffc00f08947 */ /* 0x008fea000383ffff */
.L_x_59:
[----:B------:R-:W-:Y:S05]  /*d160*/  BSYNC B0 ;  /* 0x0000000000007941 */ /* 0x000fea0003800000 */
.L_x_58:
[----:B------:R-:W-:Y:S05]  /*d170*/  EXIT ;  /* 0x000000000000794d */ /* 0x000fea0003800000 */
.L_x_18:
[----:B-1----:R-:W-:-:S04]  /*d180*/  IMAD.U32 R20, RZ, RZ, UR7 ;  /* 0x00000007ff147e24 */ /* 0x002fc8000f8e00ff */
[----:B------:R1:W4:Y:S03]  /*d190*/  SYNCS.PHASECHK.TRANS64.TRYWAIT P0, [R20+URZ], R19 ;  /* 0x00000013140075a7 */ /* 0x000326000800017f */
[----:B----4-:R-:W-:Y:S05]  /*d1a0*/  @!P0 NANOSLEEP.SYNCS 0x989680 ;  /* 0x009896800000895d */ /* 0x010fea0003900000 */
[----:B------:R-:W4:Y:S02]  /*d1b0*/  @!P0 SYNCS.PHASECHK.TRANS64 P0, [R20+URZ], R19 ;  /* 0x00000013140085a7 */ /* 0x000f24000800007f */
[----:B----4-:R-:W-:Y:S05]  /*d1c0*/  @!P0 BRA `(.L_x_18) ;  /* 0xfffffffc00ec8947 */ /* 0x010fea000383ffff */
[----:B------:R-:W-:Y:S05]  /*d1d0*/  BRA `(.L_x_17) ;  /* 0xffffff4400547947 */ /* 0x000fea000383ffff */
.L_x_24:
[----:B-1----:R-:W-:-:S04]  /*d1e0*/  IMAD.U32 R166, RZ, RZ, UR12 ;  /* 0x0000000cffa67e24 */ /* 0x002fc8000f8e00ff */
[----:B------:R1:W4:Y:S03]  /*d1f0*/  SYNCS.PHASECHK.TRANS64.TRYWAIT P0, [R166+URZ], R165 ;  /* 0x000000a5a60075a7 */ /* 0x000326000800017f */
[----:B----4-:R-:W-:Y:S05]  /*d200*/  @!P0 NANOSLEEP.SYNCS 0x989680 ;  /* 0x009896800000895d */ /* 0x010fea0003900000 */
[----:B------:R-:W4:Y:S02]  /*d210*/  @!P0 SYNCS.PHASECHK.TRANS64 P0, [R166+URZ], R165 ;  /* 0x000000a5a60085a7 */ /* 0x000f24000800007f */
[----:B----4-:R-:W-:Y:S05]  /*d220*/  @!P0 BRA `(.L_x_24) ;  /* 0xfffffffc00ec8947 */ /* 0x010fea000383ffff */
[----:B------:R-:W-:Y:S05]  /*d230*/  BRA `(.L_x_23) ;  /* 0xffffff5000bc7947 */ /* 0x000fea000383ffff */
.L_x_45:
[----:B------:R-:W-:Y:S01]  /*d240*/  BSSY B1, `(.L_x_69) ;  /* 0x0000006000017945 */ /* 0x000fe20003800000 */
[----:B------:R-:W-:-:S07]  /*d250*/  IMAD.MOV.U32 R4, RZ, RZ, -0x1 ;  /* 0xffffffffff047424 */ /* 0x000fce00078e00ff */
[----:B------:R-:W-:Y:S05]  /*d260*/  WARPSYNC.COLLECTIVE R4, `(.L_x_70) ;  /* 0x00000000040c7348 */ /* 0x000fea0003c00000 */
[----:B------:R-:W-:Y:S02]  /*d270*/  ELECT P1, UR62, PT ;  /* 0x00000000003e782f */ /* 0x000fe40003820000 */
[----:B------:R-:W-:Y:S01]  /*d280*/  MOV R4, UR62 ;  /* 0x0000003e00047c02 */ /* 0x000fe20008000f00 */
[----:B------:R-:W-:Y:S10]  /*d290*/  ENDCOLLECTIVE ;  /* 0x000000000000791b */ /* 0x000ff40003800000 */
.L_x_70:
[----:B------:R-:W-:Y:S05]  /*d2a0*/  BSYNC B1 ;  /* 0x0000000000017941 */ /* 0x000fea0003800000 */
.L_x_69:
[----:B------:R-:W-:Y:S05]  /*d2b0*/  BRA `(.L_x_71) ;  /* 0xffffffec00ac7947 */ /* 0x000fea000383ffff */
.L_x_48:
[----:B-1----:R1:W2:Y:S02]  /*d2c0*/  SYNCS.PHASECHK.TRANS64.TRYWAIT P1, [R20+URZ+0x40], R9 ;  /* 0x00004009140075a7 */ /* 0x0022a4000802017f */
[----:B--2---:R-:W-:Y:S05]  /*d2d0*/  @!P1 NANOSLEEP.SYNCS 0x989680 ;  /* 0x009896800000995d */ /* 0x004fea0003900000 */
[----:B------:R-:W2:Y:S02]  /*d2e0*/  @!P1 SYNCS.PHASECHK.TRANS64 P1, [R20+URZ+0x40], R9 ;  /* 0x00004009140095a7 */ /* 0x000ea4000802007f */
[----:B--2---:R-:W-:Y:S05]  /*d2f0*/  @!P1 BRA `(.L_x_48) ;  /* 0xfffffffc00f09947 */ /* 0x004fea000383ffff */
[----:B------:R-:W-:Y:S05]  /*d300*/  BRA `(.L_x_72) ;  /* 0xffffffec00e07947 */ /* 0x000fea000383ffff */
.L_x_57:
[----:B------:R-:W-:Y:S01]  /*d310*/  BSSY B0, `(.L_x_73) ;  /* 0x0000006000007945 */ /* 0x000fe20003800000 */
[----:B------:R-:W-:-:S07]  /*d320*/  IMAD.MOV.U32 R4, RZ, RZ, -0x1 ;  /* 0xffffffffff047424 */ /* 0x000fce00078e00ff */
[----:B------:R-:W-:Y:S05]  /*d330*/  WARPSYNC.COLLECTIVE R4, `(.L_x_74) ;  /* 0x00000000040c7348 */ /* 0x000fea0003c00000 */
[----:B------:R-:W-:Y:S02]  /*d340*/  ELECT P1, UR62, PT ;  /* 0x00000000003e782f */ /* 0x000fe40003820000 */
[----:B------:R-:W-:Y:S01]  /*d350*/  MOV R4, UR62 ;  /* 0x0000003e00047c02 */ /* 0x000fe20008000f00 */
[----:B------:R-:W-:Y:S10]  /*d360*/  ENDCOLLECTIVE ;  /* 0x000000000000791b */ /* 0x000ff40003800000 */
.L_x_74:
[----:B------:R-:W-:Y:S05]  /*d370*/  BSYNC B0 ;  /* 0x0000000000007941 */ /* 0x000fea0003800000 */
.L_x_73:
[----:B------:R-:W-:Y:S01]  /*d380*/  PLOP3.LUT P0, PT, P1, PT, PT, 0x80, 0x0 ;  /* 0x000000000000781c */ /* 0x000fe20000f0f070 */
[----:B------:R-:W-:-:S12]  /*d390*/  BRA `(.L_x_75) ;  /* 0xfffffff800347947 */ /* 0x000fd8000383ffff */
.L_x_61:
[----:B0-----:R0:W1:Y:S02]  /*d3a0*/  SYNCS.PHASECHK.TRANS64.TRYWAIT P0, [R5+URZ], R2 ;  /* 0x00000002050075a7 */ /* 0x001064000800017f */
[----:B-1----:R-:W-:Y:S05]  /*d3b0*/  @!P0 NANOSLEEP.SYNCS 0x989680 ;  /* 0x009896800000895d */ /* 0x002fea0003900000 */
[----:B------:R-:W1:Y:S02]  /*d3c0*/  @!P0 SYNCS.PHASECHK.TRANS64 P0, [R5+URZ], R2 ;  /* 0x00000002050085a7 */ /* 0x000e64000800007f */
[----:B-1----:R-:W-:Y:S05]  /*d3d0*/  @!P0 BRA `(.L_x_61) ;  /* 0xfffffffc00f08947 */ /* 0x002fea000383ffff */
[----:B------:R-:W-:Y:S05]  /*d3e0*/  BRA `(.L_x_76) ;  /* 0xfffffff800747947 */ /* 0x000fea000383ffff */
.L_x_62:
[----:B0-----:R0:W1:Y:S02]  /*d3f0*/  SYNCS.PHASECHK.TRANS64.TRYWAIT P0, [R7+URZ], R4 ;  /* 0x00000004070075a7 */ /* 0x001064000800017f */
[----:B-1----:R-:W-:Y:S05]  /*d400*/  @!P0 NANOSLEEP.SYNCS 0x989680 ;  /* 0x009896800000895d */ /* 0x002fea0003900000 */
[----:B------:R-:W1:Y:S02]  /*d410*/  @!P0 SYNCS.PHASECHK.TRANS64 P0, [R7+URZ], R4 ;  /* 0x00000004070085a7 */ /* 0x000e64000800007f */
[----:B-1----:R-:W-:Y:S05]  /*d420*/  @!P0 BRA `(.L_x_62) ;  /* 0xfffffffc00f08947 */ /* 0x002fea000383ffff */
[----:B------:R-:W-:Y:S05]  /*d430*/  BRA `(.L_x_77) ;  /* 0xfffffff800847947 */ /* 0x000fea000383ffff */
.L_x_63:
[----:B0-----:R0:W1:Y:S02]  /*d440*/  SYNCS.PHASECHK.TRANS64.TRYWAIT P0, [R6+URZ], R5 ;  /* 0x00000005060075a7 */ /* 0x001064000800017f */
[----:B-1----:R-:W-:Y:S05]  /*d450*/  @!P0 NANOSLEEP.SYNCS 0x989680 ;  /* 0x009896800000895d */ /* 0x002fea0003900000 */
[----:B------:R-:W1:Y:S02]  /*d460*/  @!P0 SYNCS.PHASECHK.TRANS64 P0, [R6+URZ], R5 ;  /* 0x00000005060085a7 */ /* 0x000e64000800007f */
[----:B-1----:R-:W-:Y:S05]  /*d470*/  @!P0 BRA `(.L_x_63) ;  /* 0xfffffffc00f08947 */ /* 0x002fea000383ffff */
[----:B------:R-:W-:Y:S05]  /*d480*/  BRA `(.L_x_78) ;  /* 0xfffffff800947947 */ /* 0x000fea000383ffff */
.L_x_64:
[----:B0-----:R0:W1:Y:S02]  /*d490*/  SYNCS.PHASECHK.TRANS64.TRYWAIT P0, [R7+URZ], R4 ;  /* 0x00000004070075a7 */ /* 0x001064000800017f */
[----:B-1----:R-:W-:Y:S05]  /*d4a0*/  @!P0 NANOSLEEP.SYNCS 0x989680 ;  /* 0x009896800000895d */ /* 0x002fea0003900000 */
[----:B------:R-:W1:Y:S02]  /*d4b0*/  @!P0 SYNCS.PHASECHK.TRANS64 P0, [R7+URZ], R4 ;  /* 0x00000004070085a7 */ /* 0x000e64000800007f */
[----:B-1----:R-:W-:Y:S05]  /*d4c0*/  @!P0 BRA `(.L_x_64) ;  /* 0xfffffffc00f08947 */ /* 0x002fea000383ffff */
[----:B------:R-:W-:Y:S05]  /*d4d0*/  BRA `(.L_x_79) ;  /* 0xfffffff800a47947 */ /* 0x000fea000383ffff */
.L_x_65:
[----:B0-----:R0:W1:Y:S02]  /*d4e0*/  SYNCS.PHASECHK.TRANS64.TRYWAIT P0, [R6+URZ], R5 ;  /* 0x00000005060075a7 */ /* 0x001064000800017f */
[----:B-1----:R-:W-:Y:S05]  /*d4f0*/  @!P0 NANOSLEEP.SYNCS 0x989680 ;  /* 0x009896800000895d */ /* 0x002fea0003900000 */
[----:B------:R-:W1:Y:S02]  /*d500*/  @!P0 SYNCS.PHASECHK.TRANS64 P0, [R6+URZ], R5 ;  /* 0x00000005060085a7 */ /* 0x000e64000800007f */
[----:B-1----:R-:W-:Y:S05]  /*d510*/  @!P0 BRA `(.L_x_65) ;  /* 0xfffffffc00f08947 */ /* 0x002fea000383ffff */
[----:B------:R-:W-:Y:S05]  /*d520*/  BRA `(.L_x_80) ;  /* 0xfffffff800b47947 */ /* 0x000fea000383ffff */
.L_x_66:
[----:B0-----:R0:W1:Y:S02]  /*d530*/  SYNCS.PHASECHK.TRANS64.TRYWAIT P0, [R7+URZ], R4 ;  /* 0x00000004070075a7 */ /* 0x001064000800017f */
[----:B-1----:R-:W-:Y:S05]  /*d540*/  @!P0 NANOSLEEP.SYNCS 0x989680 ;  /* 0x009896800000895d */ /* 0x002fea0003900000 */
[----:B------:R-:W1:Y:S02]  /*d550*/  @!P0 SYNCS.PHASECHK.TRANS64 P0, [R7+URZ], R4 ;  /* 0x00000004070085a7 */ /* 0x000e64000800007f */
[----:B-1----:R-:W-:Y:S05]  /*d560*/  @!P0 BRA `(.L_x_66) ;  /* 0xfffffffc00f08947 */ /* 0x002fea000383ffff */
[----:B------:R-:W-:Y:S05]  /*d570*/  BRA `(.L_x_81) ;  /* 0xfffffff800c47947 */ /* 0x000fea000383ffff */
.L_x_67:
[----:B-1----:R1:W2:Y:S02]  /*d580*/  SYNCS.PHASECHK.TRANS64.TRYWAIT P0, [R6+URZ], R5 ;  /* 0x00000005060075a7 */ /* 0x0022a4000800017f */
[----:B--2---:R-:W-:Y:S05]  /*d590*/  @!P0 NANOSLEEP.SYNCS 0x989680 ;  /* 0x009896800000895d */ /* 0x004fea0003900000 */
[----:B------:R-:W2:Y:S02]  /*d5a0*/  @!P0 SYNCS.PHASECHK.TRANS64 P0, [R6+URZ], R5 ;  /* 0x00000005060085a7 */ /* 0x000ea4000800007f */
[----:B--2---:R-:W-:Y:S05]  /*d5b0*/  @!P0 BRA `(.L_x_67) ;  /* 0xfffffffc00f08947 */ /* 0x004fea000383ffff */
[----:B------:R-:W-:Y:S05]  /*d5c0*/  BRA `(.L_x_82) ;  /* 0xfffffff800cc7947 */ /* 0x000fea000383ffff */
.L_x_83:
[----:B------:R-:W-:-:S00]  /*d5d0*/  BRA `(.L_x_83) ;  /* 0xfffffffc00fc7947 */ /* 0x000fc0000383ffff */
[----:B------:R-:W-:-:S00]  /*d5e0*/  NOP ;  /* 0x0000000000007918 */ /* 0x000fc00000000000 */
        /* <DEDUP_REMOVED lines=9> */
.L_x_84:


//--------------------- .nv.shared._ZN7cutlass13device_kernelINS_4gemm6kernel13GemmUniversalIN4cute5tupleIJiiiiEEENS1_10collective13CollectiveMmaINS1_37MainloopSm90TmaGmmaWarpSpecializedFP8ILi8ENS5_IJNS4_1CILi1EEESB_SB_EEENS1_35KernelTmaWarpSpecializedCooperativeEEENS5_IJNSA_ILi384EEENSA_ILi48EEENSA_ILi64EEEEEENS_12float_e4m3_tENS5_IJlSB_lEEESJ_SK_NS4_8TiledMMAINS4_8MMA_AtomIJNS4_4SM904GMMA30MMA_64x16x32_F32E4M3E4M3_SS_TNILNSO_7ScaleInE1ELSQ_1EEEEEENS4_6LayoutINS5_IJNSA_ILi2EEESB_SB_EEENS5_IJSB_NSA_ILi0EEESW_EEEEENS5_IJNS4_10UnderscoreESZ_SZ_EEEEENS4_13SM90_TMA_LOADENS4_14ComposedLayoutINS4_7SwizzleILi2ELi4ELi3EEENS4_18smem_ptr_flag_bitsILi8EEENST_INS5_IJNSA_ILi8EEESH_EEENS5_IJSH_SB_EEEEEEEvNS4_8identityES12_S1C_vS1D_EENS_8epilogue10collective6detail29Sm90TmaWarpSpecializedAdapterINS1G_15DefaultEpilogueISJ_SK_SK_NS1F_6thread17LinearCombinationISJ_Li1EffLNS1K_9ScaleType4KindE0ELNS_15FloatRoundStyleE2ESJ_EENS1_15EpilogueDefaultEEEEEvvEEEEvNT_6ParamsE --------------------------
	.section	.nv.shared._ZN7cutlass13device_kernelINS_4gemm6kernel13GemmUniversalIN4cute5tupleIJiiiiEEENS1_10collective13CollectiveMmaINS1_37MainloopSm90TmaGmmaWarpSpecializedFP8ILi8ENS5_IJNS4_1CILi1EEESB_SB_EEENS1_35KernelTmaWarpSpecializedCooperativeEEENS5_IJNSA_ILi384EEENSA_ILi48EEENSA_ILi64EEEEEENS_12float_e4m3_tENS5_IJlSB_lEEESJ_SK_NS4_8TiledMMAINS4_8MMA_AtomIJNS4_4SM904GMMA30MMA_64x16x32_F32E4M3E4M3_SS_TNILNSO_7ScaleInE1ELSQ_1EEEEEENS4_6LayoutINS5_IJNSA_ILi2EEESB_SB_EEENS5_IJSB_NSA_ILi0EEESW_EEEEENS5_IJNS4_10UnderscoreESZ_SZ_EEEEENS4_13SM90_TMA_LOADENS4_14ComposedLayoutINS4_7SwizzleILi2ELi4ELi3EEENS4_18smem_ptr_flag_bitsILi8EEENST_INS5_IJNSA_ILi8EEESH_EEENS5_IJSH_SB_EEEEEEEvNS4_8identityES12_S1C_vS1D_EENS_8epilogue10collective6detail29Sm90TmaWarpSpecializedAdapterINS1G_15DefaultEpilogueISJ_SK_SK_NS1F_6thread17LinearCombinationISJ_Li1EffLNS1K_9ScaleType4KindE0ELNS_15FloatRoundStyleE2ESJ_EENS1_15EpilogueDefaultEEEEEvvEEEEvNT_6ParamsE,"aw",@nobits
	.sectionflags	@""
	.align	16
	.zero		1024


//--------------------- .nv.shared.reserved.0     --------------------------
	.section	.nv.shared.reserved.0,"aw",@nobits
	.weak		__nv_reservedSMEM_offset_0_alias
	.size		__nv_reservedSMEM_offset_0_alias, 0, 0
	.other		__nv_reservedSMEM_offset_0_alias,@"STO_CUDA_RESERVED_SHARED STV_DEFAULT"
__nv_reservedSMEM_offset_0_alias:
	.zero		0


//--------------------- .nv.global                --------------------------
	.section	.nv.global,"aw",@nobits
.nv.global:
	.type		_ZN39_INTERNAL_15568037_4_k_cu_03018c2b_50744cute1_E,@object
	.size		_ZN39_INTERNAL_15568037_4_k_cu_03018c2b_50744cute1_E,(_ZN39_INTERNAL_15568037_4_k_cu_03018c2b_50744cuda3std3__45__cpo6cbeginE - _ZN39_INTERNAL_15568037_4_k_cu_03018c2b_50744cute1_E)
_ZN39_INTERNAL_15568037_4_k_cu_03018c2b_50744cute1_E:
	.zero		1
	.type		_ZN39_INTERNAL_15568037_4_k_cu_03018c2b_50744cuda3std3__45__cpo6cbeginE,@object
	.size		_ZN39_INTERNAL_15568037_4_k_cu_03018c2b_50744cuda3std3__45__cpo6cbeginE,(_ZN39_INTERNAL_15568037_4_k_cu_03018c2b_50744cuda3std3__48in_placeE - _ZN39_INTERNAL_15568037_4_k_cu_03018c2b_50744cuda3std3__45__cpo6cbeginE)
_ZN39_INTERNAL_15568037_4_k_cu_03018c2b_50744cuda3std3__45__cpo6cbeginE:
	.zero		1
	.type		_ZN39_INTERNAL_15568037_4_k_cu_03018c2b_50744cuda3std3__48in_placeE,@object
	.size		_ZN39_INTERNAL_15568037_4_k_cu_03018c2b_50744cuda3std3__48in_placeE,(_ZN39_INTERNAL_15568037_4_k_cu_03018c2b_50744cuda3std6ranges3__45__cpo9iter_moveE - _ZN39_INTERNAL_15568037_4_k_cu_03018c2b_50744cuda3std3__48in_placeE)
_ZN39_INTERNAL_15568037_4_k_cu_03018c2b_50744cuda3std3__48in_placeE:
	.zero		1
	.type		_ZN39_INTERNAL_15568037_4_k_cu_03018c2b_50744cuda3std6ranges3__45__cpo9iter_moveE,@object
	.size		_ZN39_INTERNAL_15568037_4_k_cu_03018c2b_50744cuda3std6ranges3__45__cpo9iter_moveE,(_ZN39_INTERNAL_15568037_4_k_cu_03018c2b_50744cuda3std3__45__cpo5beginE - _ZN39_INTERNAL_15568037_4_k_cu_03018c2b_50744cuda3std6ranges3__45__cpo9iter_moveE)
_ZN39_INTERNAL_15568037_4_k_cu_03018c2b_50744cuda3std6ranges3__45__cpo9iter_moveE:
	.zero		1
	.type		_ZN39_INTERNAL_15568037_4_k_cu_03018c2b_50744cuda3std3__45__cpo5beginE,@object
	.size		_ZN39_INTERNAL_15568037_4_k_cu_03018c2b_50744cuda3std3__45__cpo5beginE,(_ZN39_INTERNAL_15568037_4_k_cu_03018c2b_50744cuda3std3__441_GLOBAL__N__15568037_4_k_cu_03018c2b_50746ignoreE - _ZN39_INTERNAL_15568037_4_k_cu_03018c2b_50744cuda3std3__45__cpo5beginE)
_ZN39_INTERNAL_15568037_4_k_cu_03018c2b_50744cuda3std3__45__cpo5beginE:
	.zero		1
	.type		_ZN39_INTERNAL_15568037_4_k_cu_03018c2b_50744cuda3std3__441_GLOBAL__N__15568037_4_k_cu_03018c2b_50746ignoreE,@object
	.size		_ZN39_INTERNAL_15568037_4_k_cu_03018c2b_50744cuda3std3__441_GLOBAL__N__15568037_4_k_cu_03018c2b_50746ignoreE,(_ZN39_INTERNAL_15568037_4_k_cu_03018c2b_50744cute7productE - _ZN39_INTERNAL_15568037_4_k_cu_03018c2b_50744cuda3std3__441_GLOBAL__N__15568037_4_k_cu_03018c2b_50746ignoreE)
_ZN39_INTERNAL_15568037_4_k_cu_03018c2b_50744cuda3std3__441_GLOBAL__N__15568037_4_k_cu_03018c2b_50746ignoreE:
	.zero		1
	.type		_ZN39_INTERNAL_15568037_4_k_cu_03018c2b_50744cute7productE,@object
	.size		_ZN39_INTERNAL_15568037_4_k_cu_03018c2b_50744cute7productE,(_ZN39_INTERNAL_15568037_4_k_cu_03018c2b_50744cuda3std3__45__cpo3endE - _ZN39_INTERNAL_15568037_4_k_cu_03018c2b_50744cute7productE)
_ZN39_INTERNAL_15568037_4_k_cu_03018c2b_50744cute7productE:
	.zero		1
	.type		_ZN39_INTERNAL_15568037_4_k_cu_03018c2b_50744cuda3std3__45__cpo3endE,@object
	.size		_ZN39_INTERNAL_15568037_4_k_cu_03018c2b_50744cuda3std3__45__cpo3endE,(_ZN39_INTERNAL_15568037_4_k_cu_03018c2b_50744cuda3std3__419piecewise_constructE - _ZN39_INTERNAL_15568037_4_k_cu_03018c2b_50744cuda3std3__45__cpo3endE)
_ZN39_INTERNAL_15568037_4_k_cu_03018c2b_50744cuda3std3__45__cpo3endE:
	.zero		1
	.type		_ZN39_INTERNAL_15568037_4_k_cu_03018c2b_50744cuda3std3__419piecewise_constructE,@object
	.size		_ZN39_INTERNAL_15568037_4_k_cu_03018c2b_50744cuda3std3__419piecewise_constructE,(_ZN39_INTERNAL_15568037_4_k_cu_03018c2b_50744cuda3std3__45__cpo4cendE - _ZN39_INTERNAL_15568037_4_k_cu_03018c2b_50744cuda3std3__419piecewise_constructE)
_ZN39_INTERNAL_15568037_4_k_cu_03018c2b_50744cuda3std3__419piecewise_constructE:
	.zero		1
	.type		_ZN39_INTERNAL_15568037_4_k_cu_03018c2b_50744cuda3std3__45__cpo4cendE,@object
	.size		_ZN39_INTERNAL_15568037_4_k_cu_03018c2b_50744cuda3std3__45__cpo4cendE,(_ZN39_INTERNAL_15568037_4_k_cu_03018c2b_50744cuda3std6ranges3__45__cpo4swapE - _ZN39_INTERNAL_15568037_4_k_cu_03018c2b_50744cuda3std3__45__cpo4cendE)
_ZN39_INTERNAL_15568037_4_k_cu_03018c2b_50744cuda3std3__45__cpo4cendE:
	.zero		1
	.type		_ZN39_INTERNAL_15568037_4_k_cu_03018c2b_50744cuda3std6ranges3__45__cpo4swapE,@object
	.size		_ZN39_INTERNAL_15568037_4_k_cu_03018c2b_50744cuda3std6ranges3__45__cpo4swapE,(.L_7 - _ZN39_INTERNAL_15568037_4_k_cu_03018c2b_50744cuda3std6ranges3__45__cpo4swapE)
_ZN39_INTERNAL_15568037_4_k_cu_03018c2b_50744cuda3std6ranges3__45__cpo4swapE:
	.zero		1
.L_7:


//--------------------- .nv.constant0._ZN7cutlass13device_kernelINS_4gemm6kernel13GemmUniversalIN4cute5tupleIJiiiiEEENS1_10collective13CollectiveMmaINS1_37MainloopSm90TmaGmmaWarpSpecializedFP8ILi8ENS5_IJNS4_1CILi1EEESB_SB_EEENS1_35KernelTmaWarpSpecializedCooperativeEEENS5_IJNSA_ILi384EEENSA_ILi48EEENSA_ILi64EEEEEENS_12float_e4m3_tENS5_IJlSB_lEEESJ_SK_NS4_8TiledMMAINS4_8MMA_AtomIJNS4_4SM904GMMA30MMA_64x16x32_F32E4M3E4M3_SS_TNILNSO_7ScaleInE1ELSQ_1EEEEEENS4_6LayoutINS5_IJNSA_ILi2EEESB_SB_EEENS5_IJSB_NSA_ILi0EEESW_EEEEENS5_IJNS4_10UnderscoreESZ_SZ_EEEEENS4_13SM90_TMA_LOADENS4_14ComposedLayoutINS4_7SwizzleILi2ELi4ELi3EEENS4_18smem_ptr_flag_bitsILi8EEENST_INS5_IJNSA_ILi8EEESH_EEENS5_IJSH_SB_EEEEEEEvNS4_8identityES12_S1C_vS1D_EENS_8epilogue10collective6detail29Sm90TmaWarpSpecializedAdapterINS1G_15DefaultEpilogueISJ_SK_SK_NS1F_6thread17LinearCombinationISJ_Li1EffLNS1K_9ScaleType4KindE0ELNS_15FloatRoundStyleE2ESJ_EENS1_15EpilogueDefaultEEEEEvvEEEEvNT_6ParamsE --------------------------
	.section	.nv.constant0._ZN7cutlass13device_kernelINS_4gemm6kernel13GemmUniversalIN4cute5tupleIJiiiiEEENS1_10collective13CollectiveMmaINS1_37MainloopSm90TmaGmmaWarpSpecializedFP8ILi8ENS5_IJNS4_1CILi1EEESB_SB_EEENS1_35KernelTmaWarpSpecializedCooperativeEEENS5_IJNSA_ILi384EEENSA_ILi48EEENSA_ILi64EEEEEENS_12float_e4m3_tENS5_IJlSB_lEEESJ_SK_NS4_8TiledMMAINS4_8MMA_AtomIJNS4_4SM904GMMA30MMA_64x16x32_F32E4M3E4M3_SS_TNILNSO_7ScaleInE1ELSQ_1EEEEEENS4_6LayoutINS5_IJNSA_ILi2EEESB_SB_EEENS5_IJSB_NSA_ILi0EEESW_EEEEENS5_IJNS4_10UnderscoreESZ_SZ_EEEEENS4_13SM90_TMA_LOADENS4_14ComposedLayoutINS4_7SwizzleILi2ELi4ELi3EEENS4_18smem_ptr_flag_bitsILi8EEENST_INS5_IJNSA_ILi8EEESH_EEENS5_IJSH_SB_EEEEEEEvNS4_8identityES12_S1C_vS1D_EENS_8epilogue10collective6detail29Sm90TmaWarpSpecializedAdapterINS1G_15DefaultEpilogueISJ_SK_SK_NS1F_6thread17LinearCombinationISJ_Li1EffLNS1K_9ScaleType4KindE0ELNS_15FloatRoundStyleE2ESJ_EENS1_15EpilogueDefaultEEEEEvvEEEEvNT_6ParamsE,"a",@progbits
	.sectionflags	@""
	.align	4
.nv.constant0._ZN7cutlass13device_kernelINS_4gemm6kernel13GemmUniversalIN4cute5tupleIJiiiiEEENS1_10collective13CollectiveMmaINS1_37MainloopSm90TmaGmmaWarpSpecializedFP8ILi8ENS5_IJNS4_1CILi1EEESB_SB_EEENS1_35KernelTmaWarpSpecializedCooperativeEEENS5_IJNSA_ILi384EEENSA_ILi48EEENSA_ILi64EEEEEENS_12float_e4m3_tENS5_IJlSB_lEEESJ_SK_NS4_8TiledMMAINS4_8MMA_AtomIJNS4_4SM904GMMA30MMA_64x16x32_F32E4M3E4M3_SS_TNILNSO_7ScaleInE1ELSQ_1EEEEEENS4_6LayoutINS5_IJNSA_ILi2EEESB_SB_EEENS5_IJSB_NSA_ILi0EEESW_EEEEENS5_IJNS4_10UnderscoreESZ_SZ_EEEEENS4_13SM90_TMA_LOADENS4_14ComposedLayoutINS4_7SwizzleILi2ELi4ELi3EEENS4_18smem_ptr_flag_bitsILi8EEENST_INS5_IJNSA_ILi8EEESH_EEENS5_IJSH_SB_EEEEEEEvNS4_8identityES12_S1C_vS1D_EENS_8epilogue10collective6detail29Sm90TmaWarpSpecializedAdapterINS1G_15DefaultEpilogueISJ_SK_SK_NS1F_6thread17LinearCombinationISJ_Li1EffLNS1K_9ScaleType4KindE0ELNS_15FloatRoundStyleE2ESJ_EENS1_15EpilogueDefaultEEEEEvvEEEEvNT_6ParamsE:
	.zero		1664


//--------------------- SYMBOLS --------------------------

	.type		.nv.reservedSmem.offset0,@object
	.size		.nv.reservedSmem.offset0,0x4
